def attn_fwd(
    Q,
    K,
    V,
    Out,
    Lse,
    sm_scale,
    stride_qz,
    stride_qh,
    stride_qm,
    stride_qk,
    stride_kz,
    stride_kh,
    stride_kn,
    stride_kk,
    stride_vz,
    stride_vh,
    stride_vn,
    stride_vk,
    stride_oz,
    stride_oh,
    stride_om,
    stride_ok,
    seqlen_q,
    seqlen_k,
    BLOCK_M: tl.constexpr,
    BLOCK_N: tl.constexpr,
    HEAD_DIM: tl.constexpr,
    CAUSAL: tl.constexpr,
):
    start_m = tl.program_id(0)
    off_hz = tl.program_id(1)
    q_off = off_hz * stride_qh
    k_off = off_hz * stride_kh
    v_off = off_hz * stride_vh
    offs_m = start_m * BLOCK_M + tl.arange(0, BLOCK_M)
    offs_d = tl.arange(0, HEAD_DIM)
    offs_n = tl.arange(0, BLOCK_N)
    q_ptrs = Q + q_off + offs_m[:, None] * stride_qm + offs_d[None, :] * stride_qk
    k_ptrs = K + k_off + offs_d[:, None] * stride_kk + offs_n[None, :] * stride_kn
    v_ptrs = V + v_off + offs_n[:, None] * stride_vn + offs_d[None, :] * stride_vk
    m_i = tl.full([BLOCK_M], float("-inf"), dtype=tl.float32)
    l_i = tl.zeros([BLOCK_M], dtype=tl.float32) + 1.0
    acc = tl.zeros([BLOCK_M, HEAD_DIM], dtype=tl.float32)
    q = tl.load(q_ptrs)
    acc, l_i, m_i = _attn_fwd_inner(
        acc,
        l_i,
        m_i,
        q,
        k_ptrs,
        v_ptrs,
        sm_scale,
        stride_kn,
        stride_vn,
        start_m,
        seqlen_k,
        BLOCK_M,
        BLOCK_N,
        HEAD_DIM,
        CAUSAL,
    )
    acc = acc / l_i[:, None]
    lse = m_i + tl.math.log2(l_i) / 1.4426950408889634
    o_ptrs = (
        Out
        + off_hz * stride_oh
        + offs_m[:, None] * stride_om
        + offs_d[None, :] * stride_ok
    )
    tl.store(o_ptrs, acc.to(Out.dtype.element_ty))
    tl.store(Lse + off_hz * seqlen_q + offs_m, lse)

# config = {"BLOCK_M": 256, "BLOCK_N": 32, "HEAD_DIM": 128, "arch": "sm_90", "causal": false, "dtype": "bf16", "num_stages": 2, "num_warps": 8}
# arch = sm_90


// ===== COMPILED SASS (sm_90a) =====

	.target	sm_90a

	.elftype	@"ET_EXEC"


//--------------------- .note.nv.tkinfo           --------------------------
	.section	.note.nv.tkinfo,"",@"SHT_NOTE"
	.sectionflags	@"SHF_NOTE_NV_TKINFO"
	.tkinfo
        /*0018*/ 	.word	0x00000002
        /*0030*/ 	.string	""
        /*0030*/ 	.string	"ptxas"
        /*0030*/ 	.string	"Cuda compilation tools, release 13.0, V13.0.88"
        /*0030*/ 	.string	"Build cuda_13.0.r13.0/compiler.36424714_0"
        /*0030*/ 	.string	"-v  -suppress-debug-info  -lineinfo  -arch sm_90a "



//--------------------- .note.nv.cuinfo           --------------------------
	.section	.note.nv.cuinfo,"",@"SHT_NOTE"
	.sectionflags	@"SHF_NOTE_NV_CUINFO"
        /*0018*/ 	.short	0x0002
        /*001a*/ 	.short	0x005a
        /*001c*/ 	.short	0x0082
	.zero		2


//--------------------- .nv.info                  --------------------------
	.section	.nv.info,"",@"SHT_CUDA_INFO"
	.align	4


	//----- nvinfo : EIATTR_REGCOUNT
	.align		4
        /*0000*/ 	.byte	0x04, 0x2f
        /*0002*/ 	.short	(.L_2 - .L_1)
	.align		4
.L_1:
        /*0004*/ 	.word	index@(attn_fwd)
        /*0008*/ 	.word	0x000000ff


	//----- nvinfo : EIATTR_FRAME_SIZE
	.align		4
.L_2:
        /*000c*/ 	.byte	0x04, 0x11
        /*000e*/ 	.short	(.L_4 - .L_3)
	.align		4
.L_3:
        /*0010*/ 	.word	index@(attn_fwd)
        /*0014*/ 	.word	0x00000038


	//----- nvinfo : EIATTR_MIN_STACK_SIZE
	.align		4
.L_4:
        /*0018*/ 	.byte	0x04, 0x12
        /*001a*/ 	.short	(.L_6 - .L_5)
	.align		4
.L_5:
        /*001c*/ 	.word	index@(attn_fwd)
        /*0020*/ 	.word	0x00000038
.L_6:


//--------------------- .nv.compat                --------------------------
	.section	.nv.compat,"",@"SHT_CUDA_COMPAT_INFO"
	.align	4
        /*0000*/ 	.byte	0x02, 0x09, 0x01, 0x00, 0x02, 0x02, 0x04, 0x00, 0x02, 0x05, 0x05, 0x00, 0x03, 0x07, 0x01, 0x01
        /*0010*/ 	.byte	0x02, 0x03, 0x00, 0x00, 0x02, 0x06, 0x01, 0x00, 0x04, 0x0b, 0x08, 0x00, 0x00, 0x00, 0x00, 0x00
        /*0020*/ 	.byte	0x00, 0x00, 0x00, 0x00


//--------------------- .nv.info.attn_fwd         --------------------------
	.section	.nv.info.attn_fwd,"",@"SHT_CUDA_INFO"
	.sectionflags	@""
	.align	4


	//----- nvinfo : EIATTR_CUDA_API_VERSION
	.align		4
        /*0000*/ 	.byte	0x04, 0x37
        /*0002*/ 	.short	(.L_8 - .L_7)
.L_7:
        /*0004*/ 	.word	0x00000082


	//----- nvinfo : EIATTR_KPARAM_INFO
	.align		4
.L_8:
        /*0008*/ 	.byte	0x04, 0x17
        /*000a*/ 	.short	(.L_10 - .L_9)
.L_9:
        /*000c*/ 	.word	0x00000000
        /*0010*/ 	.short	0x0019
        /*0012*/ 	.short	0x0080
        /*0014*/ 	.byte	0x00, 0xf4, 0x21, 0x00


	//----- nvinfo : EIATTR_KPARAM_INFO
	.align		4
.L_10:
        /*0018*/ 	.byte	0x04, 0x17
        /*001a*/ 	.short	(.L_12 - .L_11)
.L_11:
        /*001c*/ 	.word	0x00000000
        /*0020*/ 	.short	0x0018
        /*0022*/ 	.short	0x0078
        /*0024*/ 	.byte	0x00, 0xf4, 0x21, 0x00


	//----- nvinfo : EIATTR_KPARAM_INFO
	.align		4
.L_12:
        /*0028*/ 	.byte	0x04, 0x17
        /*002a*/ 	.short	(.L_14 - .L_13)
.L_13:
        /*002c*/ 	.word	0x00000000
        /*0030*/ 	.short	0x0017
        /*0032*/ 	.short	0x0070
        /*0034*/ 	.byte	0x00, 0xf0, 0x11, 0x00


	//----- nvinfo : EIATTR_KPARAM_INFO
	.align		4
.L_14:
        /*0038*/ 	.byte	0x04, 0x17
        /*003a*/ 	.short	(.L_16 - .L_15)
.L_15:
        /*003c*/ 	.word	0x00000000
        /*0040*/ 	.short	0x0016
        /*0042*/ 	.short	0x006c
        /*0044*/ 	.byte	0x00, 0xf0, 0x11, 0x00


	//----- nvinfo : EIATTR_KPARAM_INFO
	.align		4
.L_16:
        /*0048*/ 	.byte	0x04, 0x17
        /*004a*/ 	.short	(.L_18 - .L_17)
.L_17:
        /*004c*/ 	.word	0x00000000
        /*0050*/ 	.short	0x0015
        /*0052*/ 	.short	0x0068
        /*0054*/ 	.byte	0x00, 0xf0, 0x11, 0x00


	//----- nvinfo : EIATTR_KPARAM_INFO
	.align		4
.L_18:
        /*0058*/ 	.byte	0x04, 0x17
        /*005a*/ 	.short	(.L_20 - .L_19)
.L_19:
        /*005c*/ 	.word	0x00000000
        /*0060*/ 	.short	0x0014
        /*0062*/ 	.short	0x0064
        /*0064*/ 	.byte	0x00, 0xf0, 0x11, 0x00


	//----- nvinfo : EIATTR_KPARAM_INFO
	.align		4
.L_20:
        /*0068*/ 	.byte	0x04, 0x17
        /*006a*/ 	.short	(.L_22 - .L_21)
.L_21:
        /*006c*/ 	.word	0x00000000
        /*0070*/ 	.short	0x0013
        /*0072*/ 	.short	0x0060
        /*0074*/ 	.byte	0x00, 0xf0, 0x11, 0x00


	//----- nvinfo : EIATTR_KPARAM_INFO
	.align		4
.L_22:
        /*0078*/ 	.byte	0x04, 0x17
        /*007a*/ 	.short	(.L_24 - .L_23)
.L_23:
        /*007c*/ 	.word	0x00000000
        /*0080*/ 	.short	0x0012
        /*0082*/ 	.short	0x005c
        /*0084*/ 	.byte	0x00, 0xf0, 0x11, 0x00


	//----- nvinfo : EIATTR_KPARAM_INFO
	.align		4
.L_24:
        /*0088*/ 	.byte	0x04, 0x17
        /*008a*/ 	.short	(.L_26 - .L_25)
.L_25:
        /*008c*/ 	.word	0x00000000
        /*0090*/ 	.short	0x0011
        /*0092*/ 	.short	0x0058
        /*0094*/ 	.byte	0x00, 0xf0, 0x11, 0x00


	//----- nvinfo : EIATTR_KPARAM_INFO
	.align		4
.L_26:
        /*0098*/ 	.byte	0x04, 0x17
        /*009a*/ 	.short	(.L_28 - .L_27)
.L_27:
        /*009c*/ 	.word	0x00000000
        /*00a0*/ 	.short	0x0010
        /*00a2*/ 	.short	0x0054
        /*00a4*/ 	.byte	0x00, 0xf0, 0x11, 0x00


	//----- nvinfo : EIATTR_KPARAM_INFO
	.align		4
.L_28:
        /*00a8*/ 	.byte	0x04, 0x17
        /*00aa*/ 	.short	(.L_30 - .L_29)
.L_29:
        /*00ac*/ 	.word	0x00000000
        /*00b0*/ 	.short	0x000f
        /*00b2*/ 	.short	0x0050
        /*00b4*/ 	.byte	0x00, 0xf0, 0x11, 0x00


	//----- nvinfo : EIATTR_KPARAM_INFO
	.align		4
.L_30:
        /*00b8*/ 	.byte	0x04, 0x17
        /*00ba*/ 	.short	(.L_32 - .L_31)
.L_31:
        /*00bc*/ 	.word	0x00000000
        /*00c0*/ 	.short	0x000e
        /*00c2*/ 	.short	0x004c
        /*00c4*/ 	.byte	0x00, 0xf0, 0x11, 0x00


	//----- nvinfo : EIATTR_KPARAM_INFO
	.align		4
.L_32:
        /*00c8*/ 	.byte	0x04, 0x17
        /*00ca*/ 	.short	(.L_34 - .L_33)
.L_33:
        /*00cc*/ 	.word	0x00000000
        /*00d0*/ 	.short	0x000d
        /*00d2*/ 	.short	0x0048
        /*00d4*/ 	.byte	0x00, 0xf0, 0x11, 0x00


	//----- nvinfo : EIATTR_KPARAM_INFO
	.align		4
.L_34:
        /*00d8*/ 	.byte	0x04, 0x17
        /*00da*/ 	.short	(.L_36 - .L_35)
.L_35:
        /*00dc*/ 	.word	0x00000000
        /*00e0*/ 	.short	0x000c
        /*00e2*/ 	.short	0x0044
        /*00e4*/ 	.byte	0x00, 0xf0, 0x11, 0x00


	//----- nvinfo : EIATTR_KPARAM_INFO
	.align		4
.L_36:
        /*00e8*/ 	.byte	0x04, 0x17
        /*00ea*/ 	.short	(.L_38 - .L_37)
.L_37:
        /*00ec*/ 	.word	0x00000000
        /*00f0*/ 	.short	0x000b
        /*00f2*/ 	.short	0x0040
        /*00f4*/ 	.byte	0x00, 0xf0, 0x11, 0x00


	//----- nvinfo : EIATTR_KPARAM_INFO
	.align		4
.L_38:
        /*00f8*/ 	.byte	0x04, 0x17
        /*00fa*/ 	.short	(.L_40 - .L_39)
.L_39:
        /*00fc*/ 	.word	0x00000000
        /*0100*/ 	.short	0x000a
        /*0102*/ 	.short	0x003c
        /*0104*/ 	.byte	0x00, 0xf0, 0x11, 0x00


	//----- nvinfo : EIATTR_KPARAM_INFO
	.align		4
.L_40:
        /*0108*/ 	.byte	0x04, 0x17
        /*010a*/ 	.short	(.L_42 - .L_41)
.L_41:
        /*010c*/ 	.word	0x00000000
        /*0110*/ 	.short	0x0009
        /*0112*/ 	.short	0x0038
        /*0114*/ 	.byte	0x00, 0xf0, 0x11, 0x00


	//----- nvinfo : EIATTR_KPARAM_INFO
	.align		4
.L_42:
        /*0118*/ 	.byte	0x04, 0x17
        /*011a*/ 	.short	(.L_44 - .L_43)
.L_43:
        /*011c*/ 	.word	0x00000000
        /*0120*/ 	.short	0x0008
        /*0122*/ 	.short	0x0034
        /*0124*/ 	.byte	0x00, 0xf0, 0x11, 0x00


	//----- nvinfo : EIATTR_KPARAM_INFO
	.align		4
.L_44:
        /*0128*/ 	.byte	0x04, 0x17
        /*012a*/ 	.short	(.L_46 - .L_45)
.L_45:
        /*012c*/ 	.word	0x00000000
        /*0130*/ 	.short	0x0007
        /*0132*/ 	.short	0x0030
        /*0134*/ 	.byte	0x00, 0xf0, 0x11, 0x00


	//----- nvinfo : EIATTR_KPARAM_INFO
	.align		4
.L_46:
        /*0138*/ 	.byte	0x04, 0x17
        /*013a*/ 	.short	(.L_48 - .L_47)
.L_47:
        /*013c*/ 	.word	0x00000000
        /*0140*/ 	.short	0x0006
        /*0142*/ 	.short	0x002c
        /*0144*/ 	.byte	0x00, 0xf0, 0x11, 0x00


	//----- nvinfo : EIATTR_KPARAM_INFO
	.align		4
.L_48:
        /*0148*/ 	.byte	0x04, 0x17
        /*014a*/ 	.short	(.L_50 - .L_49)
.L_49:
        /*014c*/ 	.word	0x00000000
        /*0150*/ 	.short	0x0005
        /*0152*/ 	.short	0x0028
        /*0154*/ 	.byte	0x00, 0xf0, 0x11, 0x00


	//----- nvinfo : EIATTR_KPARAM_INFO
	.align		4
.L_50:
        /*0158*/ 	.byte	0x04, 0x17
        /*015a*/ 	.short	(.L_52 - .L_51)
.L_51:
        /*015c*/ 	.word	0x00000000
        /*0160*/ 	.short	0x0004
        /*0162*/ 	.short	0x0020
        /*0164*/ 	.byte	0x00, 0xf4, 0x21, 0x00


	//----- nvinfo : EIATTR_KPARAM_INFO
	.align		4
.L_52:
        /*0168*/ 	.byte	0x04, 0x17
        /*016a*/ 	.short	(.L_54 - .L_53)
.L_53:
        /*016c*/ 	.word	0x00000000
        /*0170*/ 	.short	0x0003
        /*0172*/ 	.short	0x0018
        /*0174*/ 	.byte	0x00, 0xf4, 0x21, 0x00


	//----- nvinfo : EIATTR_KPARAM_INFO
	.align		4
.L_54:
        /*0178*/ 	.byte	0x04, 0x17
        /*017a*/ 	.short	(.L_56 - .L_55)
.L_55:
        /*017c*/ 	.word	0x00000000
        /*0180*/ 	.short	0x0002
        /*0182*/ 	.short	0x0010
        /*0184*/ 	.byte	0x00, 0xf4, 0x21, 0x00


	//----- nvinfo : EIATTR_KPARAM_INFO
	.align		4
.L_56:
        /*0188*/ 	.byte	0x04, 0x17
        /*018a*/ 	.short	(.L_58 - .L_57)
.L_57:
        /*018c*/ 	.word	0x00000000
        /*0190*/ 	.short	0x0001
        /*0192*/ 	.short	0x0008
        /*0194*/ 	.byte	0x00, 0xf4, 0x21, 0x00


	//----- nvinfo : EIATTR_KPARAM_INFO
	.align		4
.L_58:
        /*0198*/ 	.byte	0x04, 0x17
        /*019a*/ 	.short	(.L_60 - .L_59)
.L_59:
        /*019c*/ 	.word	0x00000000
        /*01a0*/ 	.short	0x0000
        /*01a2*/ 	.short	0x0000
        /*01a4*/ 	.byte	0x00, 0xf4, 0x21, 0x00


	//----- nvinfo : EIATTR_SPARSE_MMA_MASK
	.align		4
.L_60:
        /*01a8*/ 	.byte	0x03, 0x50
        /*01aa*/ 	.short	0x0000


	//----- nvinfo : EIATTR_MAXREG_COUNT
	.align		4
        /*01ac*/ 	.byte	0x03, 0x1b
        /*01ae*/ 	.short	0x00ff


	//----- nvinfo : EIATTR_NUM_BARRIERS
	.align		4
        /*01b0*/ 	.byte	0x02, 0x4c
        /*01b2*/ 	.byte	0x01
	.zero		1


	//----- nvinfo : EIATTR_ANNOTATIONS
	.align		4
        /*01b4*/ 	.byte	0x04, 0x55
        /*01b6*/ 	.short	(.L_62 - .L_61)


	//   ....[0]....
.L_61:
        /*01b8*/ 	.word	0x00000001
        /*01bc*/ 	.byte	0x00, 0x34, 0x00, 0x00, 0x01, 0x00, 0x00, 0x00, 0xd0, 0x36, 0x00, 0x00, 0x01, 0x00, 0x00, 0x00
        /*01cc*/ 	.byte	0x10, 0x37, 0x00, 0x00, 0x01, 0x00, 0x00, 0x00, 0x10, 0x38, 0x00, 0x00, 0x01, 0x00, 0x00, 0x00
        /*01dc*/ 	.byte	0x40, 0x41, 0x00, 0x00, 0x01, 0x00, 0x00, 0x00, 0x50, 0x41, 0x00, 0x00, 0x01, 0x00, 0x00, 0x00
        /*01ec*/ 	.byte	0x60, 0x41, 0x00, 0x00, 0x01, 0x00, 0x00, 0x00, 0x80, 0x41, 0x00, 0x00, 0x01, 0x00, 0x00, 0x00
        /*01fc*/ 	.byte	0xa0, 0x43, 0x00, 0x00, 0x01, 0x00, 0x00, 0x00, 0x60, 0x44, 0x00, 0x00, 0x01, 0x00, 0x00, 0x00
        /*020c*/ 	.byte	0x90, 0x44, 0x00, 0x00, 0x01, 0x00, 0x00, 0x00, 0xe0, 0x44, 0x00, 0x00, 0x01, 0x00, 0x00, 0x00
        /*021c*/ 	.byte	0x60, 0x60, 0x00, 0x00, 0x01, 0x00, 0x00, 0x00, 0x80, 0x60, 0x00, 0x00, 0x01, 0x00, 0x00, 0x00
        /*022c*/ 	.byte	0xa0, 0x60, 0x00, 0x00, 0x01, 0x00, 0x00, 0x00, 0xb0, 0x60, 0x00, 0x00, 0x01, 0x00, 0x00, 0x00
        /*023c*/ 	.byte	0xd0, 0x60, 0x00, 0x00, 0x01, 0x00, 0x00, 0x00, 0xe0, 0x60, 0x00, 0x00


	//----- nvinfo : EIATTR_MERCURY_ISA_VERSION
	.align		4
.L_62:
        /*0248*/ 	.byte	0x03, 0x5f
        /*024a*/ 	.short	0x0101


	//----- nvinfo : EIATTR_COOP_GROUP_MASK_REGIDS
	.align		4
        /*024c*/ 	.byte	0x04, 0x29
        /*024e*/ 	.short	(.L_64 - .L_63)


	//   ....[0]....
.L_63:
        /*0250*/ 	.word	0xffffffff


	//   ....[1]....
        /*0254*/ 	.word	0xffffffff


	//   ....[2]....
        /*0258*/ 	.word	0xffffffff


	//   ....[3]....
        /*025c*/ 	.word	0xffffffff


	//   ....[4]....
        /*0260*/ 	.word	0xffffffff


	//   ....[5]....
        /*0264*/ 	.word	0xffffffff


	//   ....[6]....
        /*0268*/ 	.word	0xffffffff


	//   ....[7]....
        /*026c*/ 	.word	0xffffffff


	//   ....[8]....
        /*0270*/ 	.word	0xffffffff


	//   ....[9]....
        /*0274*/ 	.word	0xffffffff


	//   ....[10]....
        /*0278*/ 	.word	0xffffffff


	//   ....[11]....
        /*027c*/ 	.word	0xffffffff


	//   ....[12]....
        /*0280*/ 	.word	0xffffffff


	//   ....[13]....
        /*0284*/ 	.word	0xffffffff


	//   ....[14]....
        /*0288*/ 	.word	0xffffffff


	//   ....[15]....
        /*028c*/ 	.word	0xffffffff


	//----- nvinfo : EIATTR_COOP_GROUP_INSTR_OFFSETS
	.align		4
.L_64:
        /*0290*/ 	.byte	0x04, 0x28
        /*0292*/ 	.short	(.L_66 - .L_65)


	//   ....[0]....
.L_65:
        /*0294*/ 	.word	0x00004ac0


	//   ....[1]....
        /*0298*/ 	.word	0x00004b80


	//   ....[2]....
        /*029c*/ 	.word	0x00004c10


	//   ....[3]....
        /*02a0*/ 	.word	0x00004d60


	//   ....[4]....
        /*02a4*/ 	.word	0x00004e10


	//   ....[5]....
        /*02a8*/ 	.word	0x00004fa0


	//   ....[6]....
        /*02ac*/ 	.word	0x00005030


	//   ....[7]....
        /*02b0*/ 	.word	0x00005120


	//   ....[8]....
        /*02b4*/ 	.word	0x00006240


	//   ....[9]....
        /*02b8*/ 	.word	0x00006250


	//   ....[10]....
        /*02bc*/ 	.word	0x00006260


	//   ....[11]....
        /*02c0*/ 	.word	0x00006270


	//   ....[12]....
        /*02c4*/ 	.word	0x000062d0


	//   ....[13]....
        /*02c8*/ 	.word	0x000062e0


	//   ....[14]....
        /*02cc*/ 	.word	0x000062f0


	//   ....[15]....
        /*02d0*/ 	.word	0x00006300


	//----- nvinfo : EIATTR_EXIT_INSTR_OFFSETS
	.align		4
.L_66:
        /*02d4*/ 	.byte	0x04, 0x1c
        /*02d6*/ 	.short	(.L_68 - .L_67)


	//   ....[0]....
.L_67:
        /*02d8*/ 	.word	0x0000c570


	//----- nvinfo : EIATTR_REQNTID
	.align		4
.L_68:
        /*02dc*/ 	.byte	0x04, 0x10
        /*02de*/ 	.short	(.L_70 - .L_69)
.L_69:
        /*02e0*/ 	.word	0x00000100
        /*02e4*/ 	.word	0x00000001
        /*02e8*/ 	.word	0x00000001


	//----- nvinfo : EIATTR_CBANK_PARAM_SIZE
	.align		4
.L_70:
        /*02ec*/ 	.byte	0x03, 0x19
        /*02ee*/ 	.short	0x0088


	//----- nvinfo : EIATTR_PARAM_CBANK
	.align		4
        /*02f0*/ 	.byte	0x04, 0x0a
        /*02f2*/ 	.short	(.L_72 - .L_71)
	.align		4
.L_71:
        /*02f4*/ 	.word	index@(.nv.constant0.attn_fwd)
        /*02f8*/ 	.short	0x0210
        /*02fa*/ 	.short	0x0088


	//----- nvinfo : EIATTR_SW_WAR
	.align		4
.L_72:
        /*02fc*/ 	.byte	0x04, 0x36
        /*02fe*/ 	.short	(.L_74 - .L_73)
.L_73:
        /*0300*/ 	.word	0x00000008
.L_74:


//--------------------- .nv.callgraph             --------------------------
	.section	.nv.callgraph,"",@"SHT_CUDA_CALLGRAPH"
	.align	4
	.sectionentsize	8
	.align		4
        /*0000*/ 	.word	0x00000000
	.align		4
        /*0004*/ 	.word	0xffffffff
	.align		4
        /*0008*/ 	.word	0x00000000
	.align		4
        /*000c*/ 	.word	0xfffffffe
	.align		4
        /*0010*/ 	.word	0x00000000
	.align		4
        /*0014*/ 	.word	0xfffffffd
	.align		4
        /*0018*/ 	.word	0x00000000
	.align		4
        /*001c*/ 	.word	0xfffffffc


//--------------------- .nv.constant4             --------------------------
	.section	.nv.constant4,"a",@progbits
	.align	8
	.align		8
.nv.constant4:
        /*0000*/ 	.dword	_$_str


//--------------------- .text.attn_fwd            --------------------------
	.section	.text.attn_fwd,"ax",@progbits
	.align	128
        .global         attn_fwd
        .type           attn_fwd,@function
        .size           attn_fwd,(.L_x_3 - attn_fwd)
        .other          attn_fwd,@"STO_CUDA_ENTRY STV_DEFAULT"
attn_fwd:
.text.attn_fwd:
[----:B------:R-:W0:Y:S01]  /*0000*/  LDC R1, c[0x0][0x28] ;  /* 0x00000a00ff017b82 */ /* 0x000e220000000800 */
[----:B------:R-:W1:Y:S07]  /*0010*/  S2R R248, SR_TID.X ;  /* 0x0000000000f87919 */ /* 0x000e6e0000002100 */
[----:B------:R-:W2:Y:S01]  /*0020*/  S2UR UR5, SR_CTAID.Y ;  /* 0x00000000000579c3 */ /* 0x000ea20000002600 */
[----:B------:R-:W-:Y:S01]  /*0030*/  ULDC.64 UR6, c[0x0][0x240] ;  /* 0x0000900000067ab9 */ /* 0x000fe20000000a00 */
[----:B------:R-:W-:Y:S01]  /*0040*/  ULDC.64 UR12, c[0x0][0x208] ;  /* 0x00008200000c7ab9 */ /* 0x000fe20000000a00 */
[----:B------:R-:W3:Y:S01]  /*0050*/  S2R R3, SR_CTAID.X ;  /* 0x0000000000037919 */ /* 0x000ee20000002500 */
[----:B0-----:R-:W-:-:S04]  /*0060*/  IADD3 R1, R1, -0x38, RZ ;  /* 0xffffffc801017810 */ /* 0x001fc80007ffe0ff */
[----:B------:R-:W0:Y:S08]  /*0070*/  LDC.64 R4, c[0x0][0x210] ;  /* 0x00008400ff047b82 */ /* 0x000e300000000a00 */
[----:B------:R-:W4:Y:S01]  /*0080*/  LDC R15, c[0x0][0x248] ;  /* 0x00009200ff0f7b82 */ /* 0x000f220000000800 */
[----:B--2---:R-:W-:-:S07]  /*0090*/  UIMAD UR6, UR5, UR6, URZ ;  /* 0x00000006050672a4 */ /* 0x004fce000f8e023f */
[----:B------:R-:W2:Y:S01]  /*00a0*/  LDC R250, c[0x0][0x280] ;  /* 0x0000a000fffa7b82 */ /* 0x000ea20000000800 */
[----:B------:R-:W-:Y:S01]  /*00b0*/  USHF.L.U32 UR4, UR6, 0x1, URZ ;  /* 0x0000000106047899 */ /* 0x000fe2000800063f */
[----:B-1----:R-:W-:-:S04]  /*00c0*/  LOP3.LUT R0, R248, 0xff, RZ, 0xc0, !PT ;  /* 0x000000fff8007812 */ /* 0x002fc800078ec0ff */
[----:B---3--:R-:W-:-:S05]  /*00d0*/  LEA R2, R3, R0, 0x8 ;  /* 0x0000000003027211 */ /* 0x008fca00078e40ff */
[----:B------:R-:W-:Y:S01]  /*00e0*/  IMAD R2, R2, UR7, RZ ;  /* 0x0000000702027c24 */ /* 0x000fe2000f8e02ff */
[----:B------:R-:W-:Y:S01]  /*00f0*/  UIMAD.WIDE UR6, UR6, 0x2, URZ ;  /* 0x00000002060678a5 */ /* 0x000fe2000f8e023f */
[C---:B----4-:R-:W-:Y:S02]  /*0100*/  SHF.L.U32 R7, R15.reuse, 0x4, RZ ;  /* 0x000000040f077819 */ /* 0x050fe400000006ff */
[C---:B------:R-:W-:Y:S01]  /*0110*/  IMAD.SHL.U32 R239, R2.reuse, 0x2, RZ ;  /* 0x0000000202ef7824 */ /* 0x040fe200078e00ff */
[----:B------:R-:W-:Y:S01]  /*0120*/  SHF.L.U32 R3, R15, 0x3, RZ ;  /* 0x000000030f037819 */ /* 0x000fe200000006ff */
[----:B------:R-:W-:-:S03]  /*0130*/  IMAD.HI R2, R2, 0x2, RZ ;  /* 0x0000000202027827 */ /* 0x000fc600078e02ff */
[----:B0-----:R-:W-:-:S04]  /*0140*/  IADD3 R238, P0, P1, R239, UR4, R4 ;  /* 0x00000004efee7c10 */ /* 0x001fc8000f91e004 */
[----:B------:R-:W-:Y:S02]  /*0150*/  IADD3.X R239, R2, UR7, R5, P0, P1 ;  /* 0x0000000702ef7c10 */ /* 0x000fe400087e2405 */
[CC--:B------:R-:W-:Y:S01]  /*0160*/  LEA R6, P1, R15.reuse, R238.reuse, 0x5 ;  /* 0x000000ee0f067211 */ /* 0x0c0fe200078228ff */
[C---:B------:R-:W-:Y:S01]  /*0170*/  IMAD R21, R15.reuse, 0x14, RZ ;  /* 0x000000140f157824 */ /* 0x040fe200078e02ff */
[CC--:B------:R-:W-:Y:S02]  /*0180*/  LEA R4, P0, R15.reuse, R238.reuse, 0x4 ;  /* 0x000000ee0f047211 */ /* 0x0c0fe400078020ff */
[C---:B------:R-:W-:Y:S01]  /*0190*/  SHF.L.U32 R11, R15.reuse, 0x6, RZ ;  /* 0x000000060f0b7819 */ /* 0x040fe200000006ff */
[----:B------:R-:W-:Y:S01]  /*01a0*/  IMAD.SHL.U32 R9, R15, 0x20, RZ ;  /* 0x000000200f097824 */ /* 0x000fe200078e00ff */
[-C--:B------:R-:W-:Y:S01]  /*01b0*/  LEA.HI.X.SX32 R7, R7, R239.reuse, 0x1, P1 ;  /* 0x000000ef07077211 */ /* 0x080fe200008f0eff */
[C---:B------:R-:W-:Y:S01]  /*01c0*/  IMAD R19, R15.reuse, 0xa, RZ ;  /* 0x0000000a0f137824 */ /* 0x040fe200078e02ff */
[CC--:B------:R-:W-:Y:S01]  /*01d0*/  LEA R10, P1, R15.reuse, R238.reuse, 0x7 ;  /* 0x000000ee0f0a7211 */ /* 0x0c0fe200078238ff */
[----:B------:R-:W-:Y:S01]  /*01e0*/  IMAD R17, R15, 0x5, RZ ;  /* 0x000000050f117824 */ /* 0x000fe200078e02ff */
[-C--:B------:R-:W-:Y:S01]  /*01f0*/  LEA.HI.X.SX32 R5, R3, R239.reuse, 0x1, P0 ;  /* 0x000000ef03057211 */ /* 0x080fe200000f0eff */
[C---:B------:R-:W-:Y:S01]  /*0200*/  IMAD R13, R15.reuse, 0x90, RZ ;  /* 0x000000900f0d7824 */ /* 0x040fe200078e02ff */
[----:B------:R-:W-:Y:S01]  /*0210*/  LEA R8, P0, R15, R238, 0x6 ;  /* 0x000000ee0f087211 */ /* 0x000fe200078030ff */
[----:B------:R0:W3:Y:S01]  /*0220*/  LDG.E.U16 R3, desc[UR12][R6.64] ;  /* 0x0000000c06037981 */ /* 0x0000e2000c1e1500 */
[----:B------:R-:W-:-:S02]  /*0230*/  LEA.HI.X.SX32 R11, R11, R239, 0x1, P1 ;  /* 0x000000ef0b0b7211 */ /* 0x000fc400008f0eff */
[-C--:B------:R-:W-:Y:S01]  /*0240*/  IADD3 R240, P1, R21, R238.reuse, RZ ;  /* 0x000000ee15f07210 */ /* 0x080fe20007f3e0ff */
[----:B------:R-:W-:Y:S01]  /*0250*/  IMAD R233, R15, 0xc0, RZ ;  /* 0x000000c00fe97824 */ /* 0x000fe200078e02ff */
[-C--:B------:R-:W-:Y:S01]  /*0260*/  LEA.HI.X.SX32 R9, R9, R239.reuse, 0x1, P0 ;  /* 0x000000ef09097211 */ /* 0x080fe200000f0eff */
[----:B------:R-:W-:Y:S01]  /*0270*/  IMAD R203, R15, 0x48, RZ ;  /* 0x000000480fcb7824 */ /* 0x000fe200078e02ff */
[CC--:B------:R-:W-:Y:S01]  /*0280*/  LEA.HI.X.SX32 R241, R19.reuse, R239.reuse, 0x1, P1 ;  /* 0x000000ef13f17211 */ /* 0x0c0fe200008f0eff */
[----:B------:R1:W4:Y:S01]  /*0290*/  LDG.E.U16 R245, desc[UR12][R10.64] ;  /* 0x0000000c0af57981 */ /* 0x000322000c1e1500 */
[-C--:B0-----:R-:W-:Y:S01]  /*02a0*/  IADD3 R6, P0, R19, R238.reuse, RZ ;  /* 0x000000ee13067210 */ /* 0x081fe20007f1e0ff */
[----:B------:R-:W-:Y:S01]  /*02b0*/  IMAD R19, R15, 0x50, RZ ;  /* 0x000000500f137824 */ /* 0x000fe200078e02ff */
[-C--:B------:R-:W-:Y:S01]  /*02c0*/  IADD3 R12, P2, R13, R238.reuse, RZ ;  /* 0x000000ee0d0c7210 */ /* 0x080fe20007f5e0ff */
[----:B------:R-:W-:Y:S01]  /*02d0*/  IMAD R23, R15, 0xa0, RZ ;  /* 0x000000a00f177824 */ /* 0x000fe200078e02ff */
[-C--:B------:R-:W-:Y:S01]  /*02e0*/  LEA.HI.X.SX32 R7, R17, R239.reuse, 0x1, P0 ;  /* 0x000000ef11077211 */ /* 0x080fe200000f0eff */
[----:B------:R-:W-:Y:S01]  /*02f0*/  IMAD R17, R15, 0x28, RZ ;  /* 0x000000280f117824 */ /* 0x000fe200078e02ff */
[-C--:B------:R-:W-:Y:S01]  /*0300*/  IADD3 R232, P6, R233, R238.reuse, RZ ;  /* 0x000000eee9e87210 */ /* 0x080fe20007fde0ff */
[----:B------:R-:W-:Y:S01]  /*0310*/  IMAD R195, R15, 0x60, RZ ;  /* 0x000000600fc37824 */ /* 0x000fe200078e02ff */
[-C--:B-1----:R-:W-:Y:S01]  /*0320*/  IADD3 R10, P1, R19, R238.reuse, RZ ;  /* 0x000000ee130a7210 */ /* 0x082fe20007f3e0ff */
[----:B------:R-:W-:Y:S01]  /*0330*/  IMAD R217, R15, 0x70, RZ ;  /* 0x000000700fd97824 */ /* 0x000fe200078e02ff */
[-C--:B------:R-:W-:Y:S01]  /*0340*/  LEA.HI.X.SX32 R13, R203, R239.reuse, 0x1, P2 ;  /* 0x000000efcb0d7211 */ /* 0x080fe200010f0eff */
[----:B------:R-:W-:Y:S01]  /*0350*/  IMAD R235, R15, 0xf0, RZ ;  /* 0x000000f00feb7824 */ /* 0x000fe200078e02ff */
[-C--:B------:R-:W-:Y:S01]  /*0360*/  LEA.HI.X.SX32 R11, R17, R239.reuse, 0x1, P1 ;  /* 0x000000ef110b7211 */ /* 0x080fe200008f0eff */
[----:B------:R-:W-:Y:S01]  /*0370*/  IMAD R129, R15, 0x30, RZ ;  /* 0x000000300f817824 */ /* 0x000fe200078e02ff */
[-C--:B------:R-:W-:Y:S01]  /*0380*/  IADD3 R16, P2, R23, R238.reuse, RZ ;  /* 0x000000ee17107210 */ /* 0x080fe20007f5e0ff */
[----:B------:R-:W-:Y:S01]  /*0390*/  IMAD R199, R15, 0x38, RZ ;  /* 0x000000380fc77824 */ /* 0x000fe200078e02ff */
[-C--:B------:R-:W-:Y:S01]  /*03a0*/  IADD3 R234, P1, R195, R238.reuse, RZ ;  /* 0x000000eec3ea7210 */ /* 0x080fe20007f3e0ff */
[----:B------:R-:W-:Y:S01]  /*03b0*/  IMAD R229, R15, 0xe0, RZ ;  /* 0x000000e00fe57824 */ /* 0x000fe200078e02ff */
[-C--:B------:R-:W-:Y:S01]  /*03c0*/  LEA.HI.X.SX32 R233, R195, R239.reuse, 0x1, P6 ;  /* 0x000000efc3e97211 */ /* 0x080fe200030f0eff */
[----:B------:R-:W5:Y:S01]  /*03d0*/  LDG.E.U16 R5, desc[UR12][R4.64] ;  /* 0x0000000c04057981 */ /* 0x000f62000c1e1500 */
[----:B------:R-:W-:Y:S01]  /*03e0*/  IMAD R227, R15, 0xc2, RZ ;  /* 0x000000c20fe37824 */ /* 0x000fe200078e02ff */
[-C--:B------:R-:W-:Y:S01]  /*03f0*/  IADD3 R128, P6, R217, R238.reuse, RZ ;  /* 0x000000eed9807210 */ /* 0x080fe20007fde0ff */
[----:B------:R-:W-:Y:S01]  /*0400*/  IMAD R231, R15, 0xd0, RZ ;  /* 0x000000d00fe77824 */ /* 0x000fe200078e02ff */
[-C--:B------:R-:W-:Y:S01]  /*0410*/  IADD3 R226, P3, R235, R238.reuse, RZ ;  /* 0x000000eeebe27210 */ /* 0x080fe20007f7e0ff */
[----:B------:R-:W-:Y:S01]  /*0420*/  IMAD R211, R15, 0x61, RZ ;  /* 0x000000610fd37824 */ /* 0x000fe200078e02ff */
[----:B------:R-:W-:Y:S01]  /*0430*/  IADD3 R236, P4, R129, R238, RZ ;  /* 0x000000ee81ec7210 */ /* 0x000fe20007f9e0ff */
[----:B------:R-:W-:Y:S01]  /*0440*/  IMAD R25, R15, 0xb0, RZ ;  /* 0x000000b00f197824 */ /* 0x000fe200078e02ff */
[-C--:B------:R-:W-:Y:S01]  /*0450*/  LEA.HI.X.SX32 R235, R129, R239.reuse, 0x1, P1 ;  /* 0x000000ef81eb7211 */ /* 0x080fe200008f0eff */
[----:B------:R-:W-:Y:S01]  /*0460*/  IMAD R187, R15, 0x12, RZ ;  /* 0x000000120fbb7824 */ /* 0x000fe200078e02ff */
[----:B------:R0:W4:Y:S01]  /*0470*/  LDG.E.U16 R4, desc[UR12][R8.64] ;  /* 0x0000000c08047981 */ /* 0x000122000c1e1500 */
[----:B------:R-:W-:-:S02]  /*0480*/  LEA.HI.X.SX32 R129, R199, R239, 0x1, P6 ;  /* 0x000000efc7817211 */ /* 0x000fc400030f0eff */
[-C--:B------:R-:W-:Y:S01]  /*0490*/  IADD3 R216, P6, R227, R238.reuse, RZ ;  /* 0x000000eee3d87210 */ /* 0x080fe20007fde0ff */
[----:B------:R-:W-:Y:S01]  /*04a0*/  IMAD R213, R15, 0x68, RZ ;  /* 0x000000680fd57824 */ /* 0x000fe200078e02ff */
[-C--:B------:R-:W-:Y:S01]  /*04b0*/  IADD3 R230, P5, R231, R238.reuse, RZ ;  /* 0x000000eee7e67210 */ /* 0x080fe20007fbe0ff */
[----:B------:R-:W-:Y:S01]  /*04c0*/  IMAD R214, R15, 0xd2, RZ ;  /* 0x000000d20fd67824 */ /* 0x000fe200078e02ff */
[----:B------:R1:W4:Y:S01]  /*04d0*/  LDG.E.U16 R244, desc[UR12][R12.64] ;  /* 0x0000000c0cf47981 */ /* 0x000322000c1e1500 */
[-C--:B0-----:R-:W-:Y:S01]  /*04e0*/  IADD3 R8, P0, R17, R238.reuse, RZ ;  /* 0x000000ee11087210 */ /* 0x081fe20007f1e0ff */
[----:B------:R-:W-:Y:S01]  /*04f0*/  IMAD R68, R15, 0x18, RZ ;  /* 0x000000180f447824 */ /* 0x000fe200078e02ff */
[-C--:B------:R-:W-:Y:S01]  /*0500*/  LEA.HI.X.SX32 R17, R19, R239.reuse, 0x1, P2 ;  /* 0x000000ef13117211 */ /* 0x080fe200010f0eff */
[----:B------:R-:W-:Y:S01]  /*0510*/  IMAD R221, R15, 0xa2, RZ ;  /* 0x000000a20fdd7824 */ /* 0x000fe200078e02ff */
[-C--:B------:R-:W-:Y:S01]  /*0520*/  IADD3 R228, P2, R229, R238.reuse, RZ ;  /* 0x000000eee5e47210 */ /* 0x080fe20007f5e0ff */
[----:B------:R-:W-:Y:S01]  /*0530*/  IMAD R151, R15, 0x58, RZ ;  /* 0x000000580f977824 */ /* 0x000fe200078e02ff */
[-C--:B------:R-:W-:Y:S01]  /*0540*/  LEA.HI.X.SX32 R9, R21, R239.reuse, 0x1, P0 ;  /* 0x000000ef15097211 */ /* 0x080fe200000f0eff */
[----:B------:R-:W-:Y:S01]  /*0550*/  IMAD R120, R15, 0x78, RZ ;  /* 0x000000780f787824 */ /* 0x000fe200078e02ff */
[-C--:B------:R-:W-:Y:S01]  /*0560*/  LEA.HI.X.SX32 R229, R217, R239.reuse, 0x1, P2 ;  /* 0x000000efd9e57211 */ /* 0x080fe200010f0eff */
[----:B------:R-:W-:Y:S01]  /*0570*/  IMAD R223, R15, 0x92, RZ ;  /* 0x000000920fdf7824 */ /* 0x000fe200078e02ff */
[-C--:B------:R-:W-:Y:S01]  /*0580*/  LEA.HI.X.SX32 R217, R211, R239.reuse, 0x1, P6 ;  /* 0x000000efd3d97211 */ /* 0x080fe200030f0eff */
[----:B------:R-:W-:Y:S01]  /*0590*/  IMAD R99, R15, 0x9, RZ ;  /* 0x000000090f637824 */ /* 0x000fe200078e02ff */
[-C--:B-1----:R-:W-:Y:S01]  /*05a0*/  IADD3 R12, P0, R25, R238.reuse, RZ ;  /* 0x000000ee190c7210 */ /* 0x082fe20007f1e0ff */
[----:B------:R-:W-:Y:S01]  /*05b0*/  IMAD R113, R15, 0x1c, RZ ;  /* 0x0000001c0f717824 */ /* 0x000fe200078e02ff */
[-C--:B------:R-:W-:Y:S01]  /*05c0*/  IADD3 R210, P6, R187, R238.reuse, RZ ;  /* 0x000000eebbd27210 */ /* 0x080fe20007fde0ff */
[----:B------:R-:W-:Y:S01]  /*05d0*/  IMAD R212, R15, 0xe2, RZ ;  /* 0x000000e20fd47824 */ /* 0x000fe200078e02ff */
[-C--:B------:R-:W-:Y:S01]  /*05e0*/  IADD3 R194, P1, R199, R238.reuse, RZ ;  /* 0x000000eec7c27210 */ /* 0x080fe20007f3e0ff */
[----:B------:R-:W-:Y:S01]  /*05f0*/  IMAD R185, R15, 0x42, RZ ;  /* 0x000000420fb97824 */ /* 0x000fe200078e02ff */
[-C--:B------:R-:W-:Y:S01]  /*0600*/  LEA.HI.X.SX32 R231, R213, R239.reuse, 0x1, P5 ;  /* 0x000000efd5e77211 */ /* 0x080fe200028f0eff */
[C---:B------:R-:W-:Y:S01]  /*0610*/  IMAD R219, R15.reuse, 0xb2, RZ ;  /* 0x000000b20fdb7824 */ /* 0x040fe200078e02ff */
[-C--:B------:R-:W-:Y:S01]  /*0620*/  IADD3 R214, P2, R214, R238.reuse, RZ ;  /* 0x000000eed6d67210 */ /* 0x080fe20007f5e0ff */
[C---:B------:R-:W-:Y:S01]  /*0630*/  IMAD R215, R15.reuse, 0x69, RZ ;  /* 0x000000690fd77824 */ /* 0x040fe200078e02ff */
[-C--:B------:R-:W-:Y:S01]  /*0640*/  LEA.HI.X.SX32 R237, R68, R239.reuse, 0x1, P4 ;  /* 0x000000ef44ed7211 */ /* 0x080fe200020f0eff */
[----:B------:R-:W-:Y:S01]  /*0650*/  IMAD R207, R15, 0x51, RZ ;  /* 0x000000510fcf7824 */ /* 0x000fe200078e02ff */
[-C--:B------:R-:W-:Y:S01]  /*0660*/  IADD3 R220, P5, R221, R238.reuse, RZ ;  /* 0x000000eedddc7210 */ /* 0x080fe20007fbe0ff */
[----:B------:R-:W-:Y:S01]  /*0670*/  IMAD R173, R15, 0x22, RZ ;  /* 0x000000220fad7824 */ /* 0x000fe200078e02ff */
[-C--:B------:R-:W-:Y:S01]  /*0680*/  LEA.HI.X.SX32 R13, R151, R239.reuse, 0x1, P0 ;  /* 0x000000ef970d7211 */ /* 0x080fe200000f0eff */
[----:B------:R-:W-:Y:S01]  /*0690*/  IMAD R205, R15, 0x49, RZ ;  /* 0x000000490fcd7824 */ /* 0x000fe200078e02ff */
[-C--:B------:R-:W-:Y:S01]  /*06a0*/  IADD3 R222, P4, R223, R238.reuse, RZ ;  /* 0x000000eedfde7210 */ /* 0x080fe20007f9e0ff */
[C---:B------:R-:W-:Y:S01]  /*06b0*/  IMAD R18, R15.reuse, 0x71, RZ ;  /* 0x000000710f127824 */ /* 0x040fe200078e02ff */
[-C--:B------:R-:W-:Y:S01]  /*06c0*/  LEA.HI.X.SX32 R227, R120, R239.reuse, 0x1, P3 ;  /* 0x000000ef78e37211 */ /* 0x080fe200018f0eff */
[----:B------:R-:W-:Y:S01]  /*06d0*/  IMAD R191, R15, 0x21, RZ ;  /* 0x000000210fbf7824 */ /* 0x000fe200078e02ff */
[-C--:B------:R-:W-:Y:S01]  /*06e0*/  LEA.HI.X.SX32 R211, R99, R239.reuse, 0x1, P6 ;  /* 0x000000ef63d37211 */ /* 0x080fe200030f0eff */
[----:B------:R-:W-:Y:S01]  /*06f0*/  IMAD R209, R15, 0x59, RZ ;  /* 0x000000590fd17824 */ /* 0x000fe200078e02ff */
[-C--:B------:R-:W-:Y:S01]  /*0700*/  LEA.HI.X.SX32 R195, R113, R239.reuse, 0x1, P1 ;  /* 0x000000ef71c37211 */ /* 0x080fe200008f0eff */
[C---:B------:R-:W-:Y:S01]  /*0710*/  IMAD R133, R15.reuse, 0x32, RZ ;  /* 0x000000320f857824 */ /* 0x040fe200078e02ff */
[-C--:B------:R-:W-:Y:S01]  /*0720*/  IADD3 R212, P3, R212, R238.reuse, RZ ;  /* 0x000000eed4d47210 */ /* 0x080fe20007f7e0ff */
[----:B------:R-:W-:Y:S01]  /*0730*/  IMAD R175, R15, 0x72, RZ ;  /* 0x000000720faf7824 */ /* 0x000fe200078e02ff */
[-C--:B------:R-:W-:Y:S01]  /*0740*/  IADD3 R204, P6, R185, R238.reuse, RZ ;  /* 0x000000eeb9cc7210 */ /* 0x080fe20007fde0ff */
[----:B------:R-:W-:Y:S01]  /*0750*/  IMAD R165, R15, 0x11, RZ ;  /* 0x000000110fa57824 */ /* 0x000fe200078e02ff */
[----:B------:R-:W-:Y:S01]  /*0760*/  IADD3 R218, P1, R219, R238, RZ ;  /* 0x000000eedbda7210 */ /* 0x000fe20007f3e0ff */
[----:B------:R-:W-:Y:S01]  /*0770*/  IMAD R181, R15, 0x52, RZ ;  /* 0x000000520fb57824 */ /* 0x000fe200078e02ff */
[-C--:B------:R-:W-:Y:S01]  /*0780*/  LEA.HI.X.SX32 R215, R215, R239.reuse, 0x1, P2 ;  /* 0x000000efd7d77211 */ /* 0x080fe200010f0eff */
[----:B------:R-:W4:Y:S01]  /*0790*/  LDG.E.U16 R240, desc[UR12][R240.64] ;  /* 0x0000000cf0f07981 */ /* 0x000f22000c1e1500 */
[----:B------:R-:W-:-:S02]  /*07a0*/  LEA.HI.X.SX32 R221, R207, R239, 0x1, P5 ;  /* 0x000000efcfdd7211 */ /* 0x000fc400028f0eff */
[-C--:B------:R-:W-:Y:S01]  /*07b0*/  IADD3 R208, P2, R173, R238.reuse, RZ ;  /* 0x000000eeadd07210 */ /* 0x080fe20007f5e0ff */
[----:B------:R0:W4:Y:S01]  /*07c0*/  LDG.E.U16 R242, desc[UR12][R16.64] ;  /* 0x0000000c10f27981 */ /* 0x000122000c1e1500 */
[-C--:B------:R-:W-:Y:S01]  /*07d0*/  LEA.HI.X.SX32 R223, R205, R239.reuse, 0x1, P4 ;  /* 0x000000efcddf7211 */ /* 0x080fe200020f0eff */
[----:B------:R-:W-:Y:S01]  /*07e0*/  IMAD R225, R15, 0x82, RZ ;  /* 0x000000820fe17824 */ /* 0x000fe200078e02ff */
[-C--:B------:R-:W-:Y:S01]  /*07f0*/  IADD3 R188, P5, R213, R238.reuse, RZ ;  /* 0x000000eed5bc7210 */ /* 0x080fe20007fbe0ff */
[----:B------:R-:W-:Y:S01]  /*0800*/  IMAD R189, R15, 0x19, RZ ;  /* 0x000000190fbd7824 */ /* 0x000fe200078e02ff */
[-C--:B------:R-:W-:Y:S01]  /*0810*/  LEA.HI.X.SX32 R213, R18, R239.reuse, 0x1, P3 ;  /* 0x000000ef12d57211 */ /* 0x080fe200018f0eff */
[----:B------:R1:W4:Y:S01]  /*0820*/  LDG.E.U16 R241, desc[UR12][R12.64] ;  /* 0x0000000c0cf17981 */ /* 0x000322000c1e1500 */
[-C--:B------:R-:W-:Y:S01]  /*0830*/  LEA.HI.X.SX32 R205, R191, R239.reuse, 0x1, P6 ;  /* 0x000000efbfcd7211 */ /* 0x080fe200030f0eff */
[----:B------:R-:W-:Y:S01]  /*0840*/  IMAD R177, R15, 0x62, RZ ;  /* 0x000000620fb17824 */ /* 0x000fe200078e02ff */
[-C--:B------:R-:W-:Y:S01]  /*0850*/  LEA.HI.X.SX32 R219, R209, R239.reuse, 0x1, P1 ;  /* 0x000000efd1db7211 */ /* 0x080fe200008f0eff */
[----:B0-----:R-:W-:Y:S01]  /*0860*/  IMAD R16, R15, 0x39, RZ ;  /* 0x000000390f107824 */ /* 0x001fe200078e02ff */
[-C--:B------:R-:W-:Y:S01]  /*0870*/  IADD3 R206, P3, R133, R238.reuse, RZ ;  /* 0x000000ee85ce7210 */ /* 0x080fe20007f7e0ff */
[----:B------:R-:W-:Y:S01]  /*0880*/  IMAD R193, R15, 0x29, RZ ;  /* 0x000000290fc17824 */ /* 0x000fe200078e02ff */
[-C--:B------:R-:W-:Y:S01]  /*0890*/  IADD3 R164, P6, R175, R238.reuse, RZ ;  /* 0x000000eeafa47210 */ /* 0x080fe20007fde0ff */
[----:B------:R-:W-:Y:S01]  /*08a0*/  IMAD R201, R15, 0x41, RZ ;  /* 0x000000410fc97824 */ /* 0x000fe200078e02ff */
[-C--:B------:R-:W-:Y:S01]  /*08b0*/  LEA.HI.X.SX32 R209, R165, R239.reuse, 0x1, P2 ;  /* 0x000000efa5d17211 */ /* 0x080fe200010f0eff */
[----:B-1----:R-:W-:Y:S01]  /*08c0*/  IMAD R12, R15, 0x24, RZ ;  /* 0x000000240f0c7824 */ /* 0x002fe200078e02ff */
[-C--:B------:R-:W-:Y:S01]  /*08d0*/  IADD3 R202, P2, R181, R238.reuse, RZ ;  /* 0x000000eeb5ca7210 */ /* 0x080fe20007f5e0ff */
[C---:B------:R-:W-:Y:S01]  /*08e0*/  IMAD R197, R15.reuse, 0x31, RZ ;  /* 0x000000310fc57824 */ /* 0x040fe200078e02ff */
[C---:B------:R-:W-:Y:S01]  /*08f0*/  SHF.L.U32 R125, R15.reuse, 0x1, RZ ;  /* 0x000000010f7d7819 */ /* 0x040fe200000006ff */
[----:B------:R-:W-:Y:S01]  /*0900*/  IMAD R186, R15, 0x84, RZ ;  /* 0x000000840fba7824 */ /* 0x000fe200078e02ff */
[-C--:B------:R-:W-:Y:S01]  /*0910*/  IADD3 R224, P0, R225, R238.reuse, RZ ;  /* 0x000000eee1e07210 */ /* 0x080fe20007f1e0ff */
[----:B------:R-:W-:Y:S01]  /*0920*/  IMAD R14, R15, 0x34, RZ ;  /* 0x000000340f0e7824 */ /* 0x000fe200078e02ff */
[-C--:B------:R-:W-:Y:S01]  /*0930*/  LEA.HI.X.SX32 R207, R189, R239.reuse, 0x1, P3 ;  /* 0x000000efbdcf7211 */ /* 0x080fe200018f0eff */
[C---:B------:R-:W-:Y:S01]  /*0940*/  IMAD R184, R15.reuse, 0x94, RZ ;  /* 0x000000940fb87824 */ /* 0x040fe200078e02ff */
[----:B------:R-:W-:Y:S01]  /*0950*/  LEA.HI.X.SX32 R165, R16, R239, 0x1, P6 ;  /* 0x000000ef10a57211 */ /* 0x000fe200030f0eff */
[----:B------:R-:W-:Y:S01]  /*0960*/  IMAD R182, R15, 0xa4, RZ ;  /* 0x000000a40fb67824 */ /* 0x000fe200078e02ff */
[-C--:B------:R-:W-:Y:S01]  /*0970*/  IADD3 R190, P4, R203, R238.reuse, RZ ;  /* 0x000000eecbbe7210 */ /* 0x080fe20007f9e0ff */
[----:B------:R0:W4:Y:S01]  /*0980*/  LDG.E.U16 R243, desc[UR12][R10.64] ;  /* 0x0000000c0af37981 */ /* 0x000122000c1e1500 */
[----:B------:R-:W-:-:S02]  /*0990*/  IADD3 R200, P3, R177, R238, RZ ;  /* 0x000000eeb1c87210 */ /* 0x000fc40007f7e0ff */
[-C--:B------:R-:W-:Y:S01]  /*09a0*/  IADD3 R192, P6, R12, R238.reuse, RZ ;  /* 0x000000ee0cc07210 */ /* 0x080fe20007fde0ff */
[----:B------:R-:W-:Y:S01]  /*09b0*/  IMAD R180, R15, 0xb4, RZ ;  /* 0x000000b40fb47824 */ /* 0x000fe200078e02ff */
[-C--:B------:R-:W-:Y:S01]  /*09c0*/  LEA.HI.X.SX32 R203, R193, R239.reuse, 0x1, P2 ;  /* 0x000000efc1cb7211 */ /* 0x080fe200010f0eff */
[----:B------:R-:W-:Y:S01]  /*09d0*/  IMAD R94, R15, 0x4a, RZ ;  /* 0x0000004a0f5e7824 */ /* 0x000fe200078e02ff */
[-C--:B------:R-:W-:Y:S01]  /*09e0*/  IADD3 R198, P2, R125, R238.reuse, RZ ;  /* 0x000000ee7dc67210 */ /* 0x080fe20007f5e0ff */
[----:B------:R-:W-:Y:S01]  /*09f0*/  IMAD R178, R15, 0xc4, RZ ;  /* 0x000000c40fb27824 */ /* 0x000fe200078e02ff */
[-C--:B------:R-:W-:Y:S01]  /*0a00*/  LEA.HI.X.SX32 R225, R201, R239.reuse, 0x1, P0 ;  /* 0x000000efc9e17211 */ /* 0x080fe200000f0eff */
[C---:B0-----:R-:W-:Y:S01]  /*0a10*/  IMAD R10, R15.reuse, 0x1a, RZ ;  /* 0x0000001a0f0a7824 */ /* 0x041fe200078e02ff */
[-C--:B------:R-:W-:Y:S01]  /*0a20*/  IADD3 R186, P1, R186, R238.reuse, RZ ;  /* 0x000000eebaba7210 */ /* 0x080fe20007f3e0ff */
[----:B------:R-:W-:Y:S01]  /*0a30*/  IMAD R183, R15, 0x86, RZ ;  /* 0x000000860fb77824 */ /* 0x000fe200078e02ff */
[-C--:B------:R-:W-:Y:S01]  /*0a40*/  LEA.HI.X.SX32 R201, R197, R239.reuse, 0x1, P3 ;  /* 0x000000efc5c97211 */ /* 0x080fe200018f0eff */
[----:B------:R-:W-:Y:S01]  /*0a50*/  IMAD R92, R15, 0x5a, RZ ;  /* 0x0000005a0f5c7824 */ /* 0x000fe200078e02ff */
[-C--:B------:R-:W-:Y:S01]  /*0a60*/  LEA.HI.X.SX32 R193, R187, R239.reuse, 0x1, P6 ;  /* 0x000000efbbc17211 */ /* 0x080fe200030f0eff */
[C---:B------:R-:W-:Y:S01]  /*0a70*/  IMAD R176, R15.reuse, 0xd4, RZ ;  /* 0x000000d40fb07824 */ /* 0x040fe200078e02ff */
[-C--:B------:R-:W-:Y:S01]  /*0a80*/  IADD3 R184, P3, R184, R238.reuse, RZ ;  /* 0x000000eeb8b87210 */ /* 0x080fe20007f7e0ff */
[C---:B------:R-:W-:Y:S01]  /*0a90*/  IMAD R179, R15.reuse, 0xa6, RZ ;  /* 0x000000a60fb37824 */ /* 0x040fe200078e02ff */
[-C--:B------:R-:W-:Y:S01]  /*0aa0*/  IADD3 R98, P6, R14, R238.reuse, RZ ;  /* 0x000000ee0e627210 */ /* 0x080fe20007fde0ff */
[C---:B------:R-:W-:Y:S01]  /*0ab0*/  IMAD R117, R15.reuse, 0x44, RZ ;  /* 0x000000440f757824 */ /* 0x040fe200078e02ff */
[CC--:B------:R-:W-:Y:S01]  /*0ac0*/  LEA.HI.X.SX32 R199, R15.reuse, R239.reuse, 0x1, P2 ;  /* 0x000000ef0fc77211 */ /* 0x0c0fe200010f0eff */
[C---:B------:R-:W-:Y:S01]  /*0ad0*/  IMAD R196, R15.reuse, 0xf2, RZ ;  /* 0x000000f20fc47824 */ /* 0x040fe200078e02ff */
[-C--:B------:R-:W-:Y:S01]  /*0ae0*/  IADD3 R182, P2, R182, R238.reuse, RZ ;  /* 0x000000eeb6b67210 */ /* 0x080fe20007f5e0ff */
[C---:B------:R-:W-:Y:S01]  /*0af0*/  IMAD R107, R15.reuse, 0x6a, RZ ;  /* 0x0000006a0f6b7824 */ /* 0x040fe200078e02ff */
[-C--:B------:R-:W-:Y:S01]  /*0b00*/  LEA.HI.X.SX32 R191, R12, R239.reuse, 0x1, P4 ;  /* 0x000000ef0cbf7211 */ /* 0x080fe200020f0eff */
[C---:B------:R-:W-:Y:S01]  /*0b10*/  IMAD R97, R15.reuse, 0x2a, RZ ;  /* 0x0000002a0f617824 */ /* 0x040fe200078e02ff */
[-C--:B------:R-:W-:Y:S01]  /*0b20*/  IADD3 R180, P4, R180, R238.reuse, RZ ;  /* 0x000000eeb4b47210 */ /* 0x080fe20007f9e0ff */
[----:B------:R-:W-:Y:S01]  /*0b30*/  IMAD R22, R15, 0x79, RZ ;  /* 0x000000790f167824 */ /* 0x000fe200078e02ff */
[-C--:B------:R-:W-:Y:S01]  /*0b40*/  LEA.HI.X.SX32 R187, R185, R239.reuse, 0x1, P1 ;  /* 0x000000efb9bb7211 */ /* 0x080fe200008f0eff */
[C---:B------:R-:W-:Y:S01]  /*0b50*/  IMAD R109, R15.reuse, 0x64, RZ ;  /* 0x000000640f6d7824 */ /* 0x040fe200078e02ff */
[-C--:B------:R-:W-:Y:S01]  /*0b60*/  LEA.HI.X.SX32 R99, R10, R239.reuse, 0x1, P6 ;  /* 0x000000ef0a637211 */ /* 0x080fe200030f0eff */
[C---:B------:R-:W-:Y:S01]  /*0b70*/  IMAD R171, R15.reuse, 0x15, RZ ;  /* 0x000000150fab7824 */ /* 0x040fe200078e02ff */
[-C--:B------:R-:W-:Y:S01]  /*0b80*/  LEA.HI.X.SX32 R185, R94, R239.reuse, 0x1, P3 ;  /* 0x000000ef5eb97211 */ /* 0x080fe200018f0eff */
[C---:B------:R-:W-:Y:S01]  /*0b90*/  IMAD R105, R15.reuse, 0x74, RZ ;  /* 0x000000740f697824 */ /* 0x040fe200078e02ff */
[-C--:B------:R-:W-:Y:S01]  /*0ba0*/  IADD3 R178, P6, R178, R238.reuse, RZ ;  /* 0x000000eeb2b27210 */ /* 0x080fe20007fde0ff */
[----:B------:R-:W-:Y:S01]  /*0bb0*/  IMAD R127, R15, 0xd, RZ ;  /* 0x0000000d0f7f7824 */ /* 0x000fe200078e02ff */
        /* <DEDUP_REMOVED lines=13> */
[----:B------:R-:W-:Y:S01]  /*0c90*/  IMAD R174, R15, 0xe4, RZ ;  /* 0x000000e40fae7824 */ /* 0x000fe200078e02ff */
[-C--:B------:R-:W-:Y:S01]  /*0ca0*/  IADD3 R172, P6, R117, R238.reuse, RZ ;  /* 0x000000ee75ac7210 */ /* 0x080fe20007fde0ff */
[C---:B------:R-:W-:Y:S01]  /*0cb0*/  IMAD R153, R15.reuse, 0x6b, RZ ;  /* 0x0000006b0f997824 */ /* 0x040fe200078e02ff */
[-C--:B------:R-:W-:Y:S01]  /*0cc0*/  IADD3 R196, P0, R196, R238.reuse, RZ ;  /* 0x000000eec4c47210 */ /* 0x080fe20007f1e0ff */
[----:B------:R-:W-:Y:S01]  /*0cd0*/  IMAD R88, R15, 0x7a, RZ ;  /* 0x0000007a0f587824 */ /* 0x000fe200078e02ff */
[-C--:B------:R-:W-:Y:S01]  /*0ce0*/  LEA.HI.X.SX32 R177, R107, R239.reuse, 0x1, P5 ;  /* 0x000000ef6bb17211 */ /* 0x080fe200028f0eff */
        /* <DEDUP_REMOVED lines=8> */
[----:B------:R-:W4:Y:S01]  /*0d70*/  LDG.E.U16 R6, desc[UR12][R6.64] ;  /* 0x0000000c06067981 */ /* 0x000f22000c1e1500 */
[----:B------:R-:W-:-:S02]  /*0d80*/  IADD3 R126, P0, R10, R238, RZ ;  /* 0x000000ee0a7e7210 */ /* 0x000fc40007f1e0ff */
[-C--:B------:R-:W-:Y:S01]  /*0d90*/  LEA.HI.X.SX32 R171, R171, R239.reuse, 0x1, P5 ;  /* 0x000000efabab7211 */ /* 0x080fe200028f0eff */
[----:B------:R-:W-:Y:S01]  /*0da0*/  IMAD R111, R15, 0x54, RZ ;  /* 0x000000540f6f7824 */ /* 0x000fe200078e02ff */
[-C--:B------:R-:W-:Y:S01]  /*0db0*/  IADD3 R168, P5, R105, R238.reuse, RZ ;  /* 0x000000ee69a87210 */ /* 0x080fe20007fbe0ff */
[----:B------:R-:W-:Y:S01]  /*0dc0*/  IMAD R163, R15, 0x43, RZ ;  /* 0x000000430fa37824 */ /* 0x000fe200078e02ff */
[-C--:B------:R-:W-:Y:S01]  /*0dd0*/  LEA.HI.X.SX32 R133, R133, R239.reuse, 0x1, P6 ;  /* 0x000000ef85857211 */ /* 0x080fe200030f0eff */
[----:B------:R-:W-:Y:S01]  /*0de0*/  IMAD R159, R15, 0x53, RZ ;  /* 0x000000530f9f7824 */ /* 0x000fe200078e02ff */
[-C--:B------:R-:W-:Y:S01]  /*0df0*/  LEA.HI.X.SX32 R127, R127, R239.reuse, 0x1, P0 ;  /* 0x000000ef7f7f7211 */ /* 0x080fe200000f0eff */
[----:B------:R0:W4:Y:S01]  /*0e00*/  LDG.E.U16 R7, desc[UR12][R8.64] ;  /* 0x0000000c08077981 */ /* 0x000122000c1e1500 */
[-C--:B------:R-:W-:Y:S02]  /*0e10*/  IADD3 R154, P6, R169, R238.reuse, RZ ;  /* 0x000000eea99a7210 */ /* 0x080fe40007fde0ff */
[CC--:B------:R-:W-:Y:S01]  /*0e20*/  LEA R124, P0, R15.reuse, R238.reuse, 0x2 ;  /* 0x000000ee0f7c7211 */ /* 0x0c0fe200078010ff */
[C---:B------:R-:W-:Y:S01]  /*0e30*/  IMAD R147, R15.reuse, 0xb, RZ ;  /* 0x0000000b0f937824 */ /* 0x040fe200078e02ff */
[-C--:B------:R-:W-:Y:S01]  /*0e40*/  LEA.HI.X.SX32 R169, R66, R239.reuse, 0x1, P5 ;  /* 0x000000ef42a97211 */ /* 0x080fe200028f0eff */
[----:B------:R-:W-:Y:S01]  /*0e50*/  IMAD R134, R15, 0xf6, RZ ;  /* 0x000000f60f867824 */ /* 0x000fe200078e02ff */
[-C--:B------:R-:W-:Y:S01]  /*0e60*/  IADD3 R152, P5, R167, R238.reuse, RZ ;  /* 0x000000eea7987210 */ /* 0x080fe20007fbe0ff */
[C---:B------:R-:W-:Y:S01]  /*0e70*/  IMAD R45, R15.reuse, 0x46, RZ ;  /* 0x000000460f2d7824 */ /* 0x040fe200078e02ff */
[-C--:B------:R-:W-:Y:S01]  /*0e80*/  IADD3 R166, P1, R166, R238.reuse, RZ ;  /* 0x000000eea6a67210 */ /* 0x080fe20007f3e0ff */
[----:B0-----:R-:W-:Y:S01]  /*0e90*/  IMAD R8, R15, 0x73, RZ ;  /* 0x000000730f087824 */ /* 0x001fe200078e02ff */
[-C--:B------:R-:W-:Y:S01]  /*0ea0*/  LEA.HI.X.SX32 R155, R155, R239.reuse, 0x1, P6 ;  /* 0x000000ef9b9b7211 */ /* 0x080fe200030f0eff */
        /* <DEDUP_REMOVED lines=8> */
[C---:B------:R-:W-:Y:S01]  /*0f30*/  IMAD R156, R15.reuse, 0xb6, RZ ;  /* 0x000000b60f9c7824 */ /* 0x040fe200078e02ff */
        /* <DEDUP_REMOVED lines=33> */
[----:B------:R-:W-:Y:S01]  /*1150*/  IMAD R112, R15, 0xa8, RZ ;  /* 0x000000a80f707824 */ /* 0x000fe200078e02ff */
[-C--:B------:R-:W-:Y:S01]  /*1160*/  IADD3 R102, P6, R9, R238.reuse, RZ ;  /* 0x000000ee09667210 */ /* 0x080fe20007fde0ff */
[C---:B------:R-:W-:Y:S01]  /*1170*/  IMAD.SHL.U32 R119, R15.reuse, 0x4, RZ ;  /* 0x000000040f777824 */ /* 0x040fe200078e00ff */
        /* <DEDUP_REMOVED lines=22> */
[-C--:B------:R-:W-:Y:S01]  /*12e0*/  IADD3 R130, P6, R69, R238.reuse, RZ ;  /* 0x000000ee45827210 */ /* 0x080fe20007fde0ff */
[C---:B------:R-:W-:Y:S01]  /*12f0*/  IMAD R32, R15.reuse, 0x7c, RZ ;  /* 0x0000007c0f207824 */ /* 0x040fe200078e02ff */
[-C--:B------:R-:W-:Y:S01]  /*1300*/  IADD3 R68, P2, R68, R238.reuse, RZ ;  /* 0x000000ee44447210 */ /* 0x080fe20007f5e0ff */
[C---:B------:R-:W-:Y:S01]  /*1310*/  IMAD R35, R15.reuse, 0x1e, RZ ;  /* 0x0000001e0f237824 */ /* 0x040fe200078e02ff */
[-C--:B------:R-:W-:Y:S01]  /*1320*/  IADD3 R120, P0, R120, R238.reuse, RZ ;  /* 0x000000ee78787210 */ /* 0x080fe20007f1e0ff */
[----:B------:R-:W-:Y:S01]  /*1330*/  IMAD R101, R15, 0x7, RZ ;  /* 0x000000070f657824 */ /* 0x000fe200078e02ff */
[-C--:B------:R-:W-:Y:S01]  /*1340*/  LEA.HI.X.SX32 R123, R123, R239.reuse, 0x1, P3 ;  /* 0x000000ef7b7b7211 */ /* 0x080fe200018f0eff */
[----:B------:R-:W-:Y:S01]  /*1350*/  IMAD R62, R15, 0x8a, RZ ;  /* 0x0000008a0f3e7824 */ /* 0x000fe200078e02ff */
[-C--:B------:R-:W-:Y:S01]  /*1360*/  LEA.HI.X.SX32 R137, R137, R239.reuse, 0x1, P5 ;  /* 0x000000ef89897211 */ /* 0x080fe200028f0eff */
[C---:B------:R-:W-:Y:S01]  /*1370*/  IMAD R93, R15.reuse, 0x2d, RZ ;  /* 0x0000002d0f5d7824 */ /* 0x040fe200078e02ff */
[CC--:B------:R-:W-:Y:S01]  /*1380*/  LEA R118, P3, R15.reuse, R238.reuse, 0x3 ;  /* 0x000000ee0f767211 */ /* 0x0c0fe200078618ff */
[----:B------:R-:W-:Y:S01]  /*1390*/  IMAD R85, R15, 0x4d, RZ ;  /* 0x0000004d0f557824 */ /* 0x000fe200078e02ff */
[-C--:B------:R-:W-:Y:S01]  /*13a0*/  LEA.HI.X.SX32 R139, R139, R239.reuse, 0x1, P1 ;  /* 0x000000ef8b8b7211 */ /* 0x080fe200008f0eff */
[C---:B------:R-:W-:Y:S01]  /*13b0*/  IMAD R87, R15.reuse, 0xf, RZ ;  /* 0x0000000f0f577824 */ /* 0x040fe200078e02ff */
[-C--:B------:R-:W-:Y:S01]  /*13c0*/  IADD3 R60, P5, R60, R238.reuse, RZ ;  /* 0x000000ee3c3c7210 */ /* 0x080fe20007fbe0ff */
[----:B------:R-:W-:Y:S01]  /*13d0*/  IMAD R81, R15, 0x2e, RZ ;  /* 0x0000002e0f517824 */ /* 0x000fe200078e02ff */
[-C--:B------:R-:W-:Y:S01]  /*13e0*/  LEA.HI.X.SX32 R65, R65, R239.reuse, 0x1, P4 ;  /* 0x000000ef41417211 */ /* 0x080fe200020f0eff */
[C---:B------:R-:W-:Y:S01]  /*13f0*/  IMAD R89, R15.reuse, 0x3d, RZ ;  /* 0x0000003d0f597824 */ /* 0x040fe200078e02ff */
        /* <DEDUP_REMOVED lines=31> */
[C---:B------:R-:W-:Y:S01]  /*15f0*/  IMAD R40, R15.reuse, 0xda, RZ ;  /* 0x000000da0f287824 */ /* 0x040fe200078e02ff */
        /* <DEDUP_REMOVED lines=34> */
[----:B------:R-:W-:Y:S01]  /*1820*/  IADD3 R62, P1, R62, R238, RZ ;  /* 0x000000ee3e3e7210 */ /* 0x000fe20007f3e0ff */
[----:B------:R-:W-:Y:S01]  /*1830*/  IMAD R23, R15, 0x9e, RZ ;  /* 0x0000009e0f177824 */ /* 0x000fe200078e02ff */
[-C--:B------:R-:W-:Y:S01]  /*1840*/  LEA.HI.X.SX32 R109, R109, R239.reuse, 0x1, P4 ;  /* 0x000000ef6d6d7211 */ /* 0x080fe200020f0eff */
[----:B------:R0:W4:Y:S01]  /*1850*/  LDG.E.U16 R2, desc[UR12][R238.64] ;  /* 0x0000000cee027981 */ /* 0x000122000c1e1500 */
[----:B------:R-:W-:-:S02]  /*1860*/  LEA.HI.X.SX32 R93, R93, R239, 0x1, P6 ;  /* 0x000000ef5d5d7211 */ /* 0x000fc400030f0eff */
[-C--:B------:R-:W-:Y:S01]  /*1870*/  LEA.HI.X.SX32 R85, R85, R239.reuse, 0x1, P2 ;  /* 0x000000ef55557211 */ /* 0x080fe200010f0eff */
[----:B------:R-:W4:Y:S01]  /*1880*/  LDG.E.U16 R236, desc[UR12][R236.64] ;  /* 0x0000000cecec7981 */ /* 0x000f22000c1e1500 */
[-C--:B------:R-:W-:Y:S02]  /*1890*/  IADD3 R94, P4, R94, R238.reuse, RZ ;  /* 0x000000ee5e5e7210 */ /* 0x080fe40007f9e0ff */
[-C--:B------:R-:W-:Y:S01]  /*18a0*/  IADD3 R80, P6, R80, R238.reuse, RZ ;  /* 0x000000ee50507210 */ /* 0x080fe20007fde0ff */
[----:B------:R-:W4:Y:S01]  /*18b0*/  LDG.E.U16 R234, desc[UR12][R234.64] ;  /* 0x0000000ceaea7981 */ /* 0x000f22000c1e1500 */
[-C--:B------:R-:W-:Y:S02]  /*18c0*/  LEA.HI.X.SX32 R87, R87, R239.reuse, 0x1, P3 ;  /* 0x000000ef57577211 */ /* 0x080fe400018f0eff */
[----:B------:R-:W-:Y:S01]  /*18d0*/  IADD3 R58, P2, R81, R238, RZ ;  /* 0x000000ee513a7210 */ /* 0x000fe20007f5e0ff */
[----:B------:R-:W4:Y:S01]  /*18e0*/  LDG.E.U16 R232, desc[UR12][R232.64] ;  /* 0x0000000ce8e87981 */ /* 0x000f22000c1e1500 */
[----:B------:R-:W-:-:S02]  /*18f0*/  LEA.HI.X.SX32 R89, R89, R239, 0x1, P0 ;  /* 0x000000ef59597211 */ /* 0x000fc400000f0eff */
[-C--:B------:R-:W-:Y:S01]  /*1900*/  IADD3 R20, P3, R20, R238.reuse, RZ ;  /* 0x000000ee14147210 */ /* 0x080fe20007f7e0ff */
[----:B------:R-:W4:Y:S01]  /*1910*/  LDG.E.U16 R230, desc[UR12][R230.64] ;  /* 0x0000000ce6e67981 */ /* 0x000f22000c1e1500 */
[-C--:B------:R-:W-:Y:S02]  /*1920*/  IADD3 R32, P0, R32, R238.reuse, RZ ;  /* 0x000000ee20207210 */ /* 0x080fe40007f1e0ff */
[-C--:B------:R-:W-:Y:S01]  /*1930*/  LEA.HI.X.SX32 R63, R63, R239.reuse, 0x1, P1 ;  /* 0x000000ef3f3f7211 */ /* 0x080fe200008f0eff */
[----:B------:R-:W4:Y:S01]  /*1940*/  LDG.E.U16 R128, desc[UR12][R128.64] ;  /* 0x0000000c80807981 */ /* 0x000f22000c1e1500 */
[----:B------:R-:W-:Y:S02]  /*1950*/  IADD3 R78, P1, R78, R238, RZ ;  /* 0x000000ee4e4e7210 */ /* 0x000fe40007f3e0ff */
[-C--:B------:R-:W-:Y:S01]  /*1960*/  LEA.HI.X.SX32 R95, R95, R239.reuse, 0x1, P4 ;  /* 0x000000ef5f5f7211 */ /* 0x080fe200020f0eff */
[----:B------:R-:W4:Y:S01]  /*1970*/  LDG.E.U16 R228, desc[UR12][R228.64] ;  /* 0x0000000ce4e47981 */ /* 0x000f22000c1e1500 */
[----:B------:R-:W-:-:S02]  /*1980*/  LEA.HI.X.SX32 R81, R81, R239, 0x1, P6 ;  /* 0x000000ef51517211 */ /* 0x000fc400030f0eff */
[-C--:B------:R-:W-:Y:S01]  /*1990*/  LEA.HI.X.SX32 R59, R59, R239.reuse, 0x1, P2 ;  /* 0x000000ef3b3b7211 */ /* 0x080fe200010f0eff */
[----:B------:R-:W4:Y:S01]  /*19a0*/  LDG.E.U16 R226, desc[UR12][R226.64] ;  /* 0x0000000ce2e27981 */ /* 0x000f22000c1e1500 */
[-C--:B------:R-:W-:Y:S02]  /*19b0*/  IADD3 R82, P4, R82, R238.reuse, RZ ;  /* 0x000000ee52527210 */ /* 0x080fe40007f9e0ff */
[-C--:B------:R-:W-:Y:S01]  /*19c0*/  IADD3 R54, P6, R33, R238.reuse, RZ ;  /* 0x000000ee21367210 */ /* 0x080fe20007fde0ff */
[----:B------:R-:W4:Y:S01]  /*19d0*/  LDG.E.U16 R224, desc[UR12][R224.64] ;  /* 0x0000000ce0e07981 */ /* 0x000f22000c1e1500 */
[----:B------:R-:W-:Y:S02]  /*19e0*/  IADD3 R76, P2, R76, R238, RZ ;  /* 0x000000ee4c4c7210 */ /* 0x000fe40007f5e0ff */
[-C--:B------:R-:W-:Y:S01]  /*19f0*/  LEA.HI.X.SX32 R21, R21, R239.reuse, 0x1, P3 ;  /* 0x000000ef15157211 */ /* 0x080fe200018f0eff */
        /* <DEDUP_REMOVED lines=16> */
[-C--:B------:R-:W-:Y:S02]  /*1b00*/  LEA.HI.X.SX32 R37, R37, R239.reuse, 0x1, P5 ;  /* 0x000000ef25257211 */ /* 0x080fe400028f0eff */
[----:B------:R-:W-:Y:S01]  /*1b10*/  LEA.HI.X.SX32 R55, R55, R239, 0x1, P6 ;  /* 0x000000ef37377211 */ /* 0x000fe200030f0eff */
[----:B------:R-:W4:Y:S01]  /*1b20*/  LDG.E.U16 R210, desc[UR12][R210.64] ;  /* 0x0000000cd2d27981 */ /* 0x000f22000c1e1500 */
[----:B------:R-:W-:-:S02]  /*1b30*/  IADD3 R24, P0, R51, R238, RZ ;  /* 0x000000ee33187210 */ /* 0x000fc40007f1e0ff */
        /* <DEDUP_REMOVED lines=11> */
[CC--:B------:R-:W-:Y:S02]  /*1bf0*/  IADD3 R48, P2, R13.reuse, R238.reuse, RZ ;  /* 0x000000ee0d307210 */ /* 0x0c0fe40007f5e0ff */
[-C--:B------:R-:W-:Y:S01]  /*1c00*/  LEA.HI.X.SX32 R27, R13, R239.reuse, 0x1, P1 ;  /* 0x000000ef0d1b7211 */ /* 0x080fe200008f0eff */
[----:B------:R-:W-:Y:S01]  /*1c10*/  IMAD R13, R15, 0x6e, RZ ;  /* 0x0000006e0f0d7824 */ /* 0x000fe200078e02ff */
[-C--:B------:R-:W-:Y:S01]  /*1c20*/  LEA.HI.X.SX32 R35, R35, R239.reuse, 0x1, P5 ;  /* 0x000000ef23237211 */ /* 0x080fe200028f0eff */
[----:B------:R-:W4:Y:S01]  /*1c30*/  LDG.E.U16 R200, desc[UR12][R200.64] ;  /* 0x0000000cc8c87981 */ /* 0x000f22000c1e1500 */
[----:B------:R-:W-:Y:S02]  /*1c40*/  LEA.HI.X.SX32 R71, R45, R239, 0x1, P6 ;  /* 0x000000ef2d477211 */ /* 0x000fe400030f0eff */
        /* <DEDUP_REMOVED lines=9> */
[CC--:B------:R-:W-:Y:S01]  /*1ce0*/  IADD3 R8, P4, R13.reuse, R238.reuse, RZ ;  /* 0x000000ee0d087210 */ /* 0x0c0fe20007f9e0ff */
[----:B------:R-:W4:Y:S01]  /*1cf0*/  LDG.E.U16 R198, desc[UR12][R198.64] ;  /* 0x0000000cc6c67981 */ /* 0x000f22000c1e1500 */
[-C--:B------:R-:W-:Y:S01]  /*1d00*/  LEA.HI.X.SX32 R25, R13, R239.reuse, 0x1, P0 ;  /* 0x000000ef0d197211 */ /* 0x080fe200000f0eff */
[----:B------:R-:W-:Y:S01]  /*1d10*/  IMAD R13, R15, 0x7e, RZ ;  /* 0x0000007e0f0d7824 */ /* 0x000fe200078e02ff */
[----:B------:R-:W-:Y:S01]  /*1d20*/  LEA.HI.X.SX32 R31, R31, R239, 0x1, P5 ;  /* 0x000000ef1f1f7211 */ /* 0x000fe200028f0eff */
[----:B------:R-:W4:Y:S01]  /*1d30*/  LDG.E.U16 R196, desc[UR12][R196.64] ;  /* 0x0000000cc4c47981 */ /* 0x000f22000c1e1500 */
[----:B------:R-:W-:-:S02]  /*1d40*/  IADD3 R28, P5, R247, R238, RZ ;  /* 0x000000eef71c7210 */ /* 0x000fc40007fbe0ff */
[-C--:B------:R-:W-:Y:S01]  /*1d50*/  LEA.HI.X.SX32 R9, R9, R239.reuse, 0x1, P4 ;  /* 0x000000ef09097211 */ /* 0x080fe200020f0eff */
[----:B------:R-:W4:Y:S01]  /*1d60*/  LDG.E.U16 R192, desc[UR12][R192.64] ;  /* 0x0000000cc0c07981 */ /* 0x000f22000c1e1500 */
[-C--:B------:R-:W-:Y:S01]  /*1d70*/  LEA.HI.X.SX32 R45, R11, R239.reuse, 0x1, P6 ;  /* 0x000000ef0b2d7211 */ /* 0x080fe200030f0eff */
[----:B------:R-:W-:Y:S01]  /*1d80*/  IMAD R11, R15, 0x3f, RZ ;  /* 0x0000003f0f0b7824 */ /* 0x000fe200078e02ff */
[-C--:B------:R-:W-:Y:S01]  /*1d90*/  IADD3 R14, P4, R17, R238.reuse, RZ ;  /* 0x000000ee110e7210 */ /* 0x080fe20007f9e0ff */
[----:B------:R-:W-:Y:S01]  /*1da0*/  IMAD R17, R15, 0xde, RZ ;  /* 0x000000de0f117824 */ /* 0x000fe200078e02ff */
[----:B------:R-:W-:Y:S01]  /*1db0*/  LEA.HI.X.SX32 R29, R29, R239, 0x1, P5 ;  /* 0x000000ef1d1d7211 */ /* 0x000fe200028f0eff */
[----:B------:R-:W4:Y:S01]  /*1dc0*/  LDG.E.U16 R98, desc[UR12][R98.64] ;  /* 0x0000000c62627981 */ /* 0x000f22000c1e1500 */
[-C--:B------:R-:W-:Y:S01]  /*1dd0*/  IADD3 R12, P0, R19, R238.reuse, RZ ;  /* 0x000000ee130c7210 */ /* 0x080fe20007f1e0ff */
[----:B------:R-:W-:Y:S01]  /*1de0*/  IMAD R19, R15, 0xee, RZ ;  /* 0x000000ee0f137824 */ /* 0x000fe200078e02ff */
[-C--:B------:R-:W-:Y:S01]  /*1df0*/  IADD3 R38, P6, R13, R238.reuse, RZ ;  /* 0x000000ee0d267210 */ /* 0x080fe20007fde0ff */
[----:B------:R-:W4:Y:S01]  /*1e00*/  LDG.E.U16 R124, desc[UR12][R124.64] ;  /* 0x0000000c7c7c7981 */ /* 0x000f22000c1e1500 */
[----:B------:R-:W-:-:S02]  /*1e10*/  IADD3 R42, P5, R43, R238, RZ ;  /* 0x000000ee2b2a7210 */ /* 0x000fc40007fbe0ff */
[-C--:B------:R-:W-:Y:S01]  /*1e20*/  LEA.HI.X.SX32 R39, R11, R239.reuse, 0x1, P6 ;  /* 0x000000ef0b277211 */ /* 0x080fe200030f0eff */
[----:B------:R-:W4:Y:S01]  /*1e30*/  LDG.E.U16 R186, desc[UR12][R186.64] ;  /* 0x0000000cbaba7981 */ /* 0x000f22000c1e1500 */
[-C--:B------:R-:W-:Y:S02]  /*1e40*/  IADD3 R18, P2, R23, R238.reuse, RZ ;  /* 0x000000ee17127210 */ /* 0x080fe40007f5e0ff */
[-C--:B------:R-:W-:Y:S01]  /*1e50*/  IADD3 R10, P6, R17, R238.reuse, RZ ;  /* 0x000000ee110a7210 */ /* 0x080fe20007fde0ff */
[----:B------:R-:W4:Y:S01]  /*1e60*/  LDG.E.U16 R184, desc[UR12][R184.64] ;  /* 0x0000000cb8b87981 */ /* 0x000f22000c1e1500 */
[----:B------:R-:W-:Y:S01]  /*1e70*/  LEA.HI.X.SX32 R43, R13, R239, 0x1, P5 ;  /* 0x000000ef0d2b7211 */ /* 0x000fe200028f0eff */
[----:B------:R-:W-:Y:S01]  /*1e80*/  IMAD R23, R15, 0x47, RZ ;  /* 0x000000470f177824 */ /* 0x000fe200078e02ff */
[----:B0-----:R-:W-:Y:S01]  /*1e90*/  IADD3 R238, P5, R19, R238, RZ ;  /* 0x000000ee13ee7210 */ /* 0x001fe20007fbe0ff */
[----:B------:R-:W4:Y:S01]  /*1ea0*/  LDG.E.U16 R182, desc[UR12][R182.64] ;  /* 0x0000000cb6b67981 */ /* 0x000f22000c1e1500 */
[----:B------:R-:W-:-:S03]  /*1eb0*/  IMAD R19, R15, 0x4f, RZ ;  /* 0x0000004f0f137824 */ /* 0x000fc600078e02ff */
        /* <DEDUP_REMOVED lines=10> */
[----:B------:R-:W4:Y:S04]  /*1f60*/  LDG.E.U16 R96, desc[UR12][R96.64] ;  /* 0x0000000c60607981 */ /* 0x000f28000c1e1500 */
[----:B------:R-:W4:Y:S04]  /*1f70*/  LDG.E.U16 R132, desc[UR12][R132.64] ;  /* 0x0000000c84847981 */ /* 0x000f28000c1e1500 */
[----:B------:R-:W4:Y:S04]  /*1f80*/  LDG.E.U16 R168, desc[UR12][R168.64] ;  /* 0x0000000ca8a87981 */ /* 0x000f28000c1e1500 */
[----:B------:R-:W4:Y:S01]  /*1f90*/  LDG.E.U16 R166, desc[UR12][R166.64] ;  /* 0x0000000ca6a67981 */ /* 0x000f22000c1e1500 */
[----:B------:R-:W-:-:S03]  /*1fa0*/  LEA.HI.X.SX32 R23, R23, R239, 0x1, P3 ;  /* 0x000000ef17177211 */ /* 0x000fc600018f0eff */
        /* <DEDUP_REMOVED lines=12> */
[----:B------:R-:W4:Y:S04]  /*2070*/  LDG.E.U16 R150, desc[UR12][R150.64] ;  /* 0x0000000c96967981 */ /* 0x000f28000c1e1500 */
        /* <DEDUP_REMOVED lines=62> */
[----:B------:R0:W4:Y:S04]  /*2460*/  LDG.E.U16 R9, desc[UR12][R8.64] ;  /* 0x0000000c08097981 */ /* 0x000128000c1e1500 */
[----:B------:R-:W4:Y:S04]  /*2470*/  LDG.E.U16 R38, desc[UR12][R38.64] ;  /* 0x0000000c26267981 */ /* 0x000f28000c1e1500 */
[----:B------:R-:W4:Y:S04]  /*2480*/  LDG.E.U16 R22, desc[UR12][R22.64] ;  /* 0x0000000c16167981 */ /* 0x000f28000c1e1500 */
[----:B------:R1:W4:Y:S04]  /*2490*/  LDG.E.U16 R18, desc[UR12][R18.64] ;  /* 0x0000000c12127981 */ /* 0x000328000c1e1500 */
[----:B------:R-:W4:Y:S04]  /*24a0*/  LDG.E.U16 R16, desc[UR12][R16.64] ;  /* 0x0000000c10107981 */ /* 0x000f28000c1e1500 */
[----:B------:R-:W4:Y:S04]  /*24b0*/  LDG.E.U16 R14, desc[UR12][R14.64] ;  /* 0x0000000c0e0e7981 */ /* 0x000f28000c1e1500 */
[----:B------:R-:W4:Y:S04]  /*24c0*/  LDG.E.U16 R12, desc[UR12][R12.64] ;  /* 0x0000000c0c0c7981 */ /* 0x000f28000c1e1500 */
[----:B------:R4:W4:Y:S04]  /*24d0*/  LDG.E.U16 R11, desc[UR12][R10.64] ;  /* 0x0000000c0a0b7981 */ /* 0x000928000c1e1500 */
[----:B------:R-:W4:Y:S01]  /*24e0*/  LDG.E.U16 R238, desc[UR12][R238.64] ;  /* 0x0000000ceeee7981 */ /* 0x000f22000c1e1500 */
[----:B------:R-:W2:Y:S01]  /*24f0*/  S2UR UR4, SR_CgaCtaId ;  /* 0x00000000000479c3 */ /* 0x000ea20000008800 */
[C---:B0-----:R-:W-:Y:S01]  /*2500*/  SHF.L.U32 R8, R248.reuse, 0x1, RZ ;  /* 0x00000001f8087819 */ /* 0x041fe200000006ff */
[----:B------:R-:W-:Y:S01]  /*2510*/  UMOV UR8, 0x400 ;  /* 0x0000040000087882 */ /* 0x000fe20000000000 */
[----:B------:R-:W-:-:S02]  /*2520*/  LOP3.LUT R20, R248, 0xc0, RZ, 0xc0, !PT ;  /* 0x000000c0f8147812 */ /* 0x000fc400078ec0ff */
[----:B-1----:R-:W-:-:S04]  /*2530*/  LOP3.LUT R19, R8, 0x7e, RZ, 0xc0, !PT ;  /* 0x0000007e08137812 */ /* 0x002fc800078ec0ff */
[----:B------:R-:W-:Y:S01]  /*2540*/  LEA R19, R20, R19, 0x8 ;  /* 0x0000001314137211 */ /* 0x000fe200078e40ff */
[----:B--2---:R-:W-:Y:S01]  /*2550*/  ULEA UR8, UR4, UR8, 0x18 ;  /* 0x0000000804087291 */ /* 0x004fe2000f8ec03f */
[----:B------:R-:W-:-:S08]  /*2560*/  ISETP.GE.AND P0, PT, R250, 0x1, PT ;  /* 0x00000001fa00780c */ /* 0x000fd00003f06270 */
[----:B---3--:R0:W-:Y:S04]  /*2570*/  STS.U16 [R19+UR8+0x800], R3 ;  /* 0x0008000313007988 */ /* 0x0081e80008000408 */
[----:B-----5:R1:W-:Y:S01]  /*2580*/  STS.U16 [R19+UR8+0x400], R5 ;  /* 0x0004000513007988 */ /* 0x0203e20008000408 */
[----:B0-----:R-:W-:-:S03]  /*2590*/  LOP3.LUT R3, R19, 0x10, RZ, 0x3c, !PT ;  /* 0x0000001013037812 */ /* 0x001fc600078e3cff */
[----:B----4-:R-:W-:Y:S01]  /*25a0*/  STS.U16 [R19+UR8], R2 ;  /* 0x0000000213007988 */ /* 0x010fe20008000408 */
[----:B-1----:R-:W-:-:S03]  /*25b0*/  LOP3.LUT R5, R19, 0x20, RZ, 0x3c, !PT ;  /* 0x0000002013057812 */ /* 0x002fc600078e3cff */
[----:B------:R-:W-:Y:S04]  /*25c0*/  STS.U16 [R19+UR8+0x1000], R4 ;  /* 0x0010000413007988 */ /* 0x000fe80008000408 */
        /* <DEDUP_REMOVED lines=27> */
[----:B------:R0:W-:Y:S04]  /*2780*/  STS.U16 [R3+UR8+0x3c80], R196 ;  /* 0x003c80c403007988 */ /* 0x0001e80008000408 */
[----:B------:R-:W-:Y:S04]  /*2790*/  STS.U16 [R5+UR8+0x500], R240 ;  /* 0x000500f005007988 */ /* 0x000fe80008000408 */
[----:B------:R-:W-:Y:S01]  /*27a0*/  STS.U16 [R5+UR8+0x900], R192 ;  /* 0x000900c005007988 */ /* 0x000fe20008000408 */
[----:B0-----:R-:W-:-:S03]  /*27b0*/  LOP3.LUT R3, R19, 0x30, RZ, 0x3c, !PT ;  /* 0x0000003013037812 */ /* 0x001fc600078e3cff */
        /* <DEDUP_REMOVED lines=49> */
[----:B0-----:R-:W-:-:S02]  /*2ad0*/  LOP3.LUT R5, R19, 0x60, RZ, 0x3c, !PT ;  /* 0x0000006013057812 */ /* 0x001fc400078e3cff */
[----:B------:R-:W-:Y:S01]  /*2ae0*/  LOP3.LUT R19, R19, 0x70, RZ, 0x3c, !PT ;  /* 0x0000007013137812 */ /* 0x000fe200078e3cff */
[----:B------:R-:W-:Y:S04]  /*2af0*/  STS.U16 [R3+UR8+0x680], R126 ;  /* 0x0006807e03007988 */ /* 0x000fe80008000408 */
[----:B------:R0:W-:Y:S04]  /*2b00*/  STS.U16 [R3+UR8+0xa80], R170 ;  /* 0x000a80aa03007988 */ /* 0x0001e80008000408 */
[----:B------:R-:W-:Y:S04]  /*2b10*/  STS.U16 [R3+UR8+0xe80], R66 ;  /* 0x000e804203007988 */ /* 0x000fe80008000408 */
[----:B------:R-:W-:Y:S04]  /*2b20*/  STS.U16 [R3+UR8+0x1280], R94 ;  /* 0x0012805e03007988 */ /* 0x000fe80008000408 */
[----:B------:R-:W-:Y:S04]  /*2b30*/  STS.U16 [R3+UR8+0x1680], R92 ;  /* 0x0016805c03007988 */ /* 0x000fe80008000408 */
[----:B------:R-:W-:Y:S04]  /*2b40*/  STS.U16 [R3+UR8+0x1a80], R90 ;  /* 0x001a805a03007988 */ /* 0x000fe80008000408 */
[----:B------:R1:W-:Y:S04]  /*2b50*/  STS.U16 [R3+UR8+0x1e80], R88 ;  /* 0x001e805803007988 */ /* 0x0003e80008000408 */
        /* <DEDUP_REMOVED lines=23> */
[----:B------:R-:W-:Y:S01]  /*2cd0*/  STS.U16 [R5+UR8+0x3f00], R42 ;  /* 0x003f002a05007988 */ /* 0x000fe20008000408 */
[----:B------:R-:W-:-:S03]  /*2ce0*/  MOV R230, 0xff800000 ;  /* 0xff80000000e67802 */ /* 0x000fc60000000f00 */
[----:B------:R-:W-:Y:S01]  /*2cf0*/  STS.U16 [R19+UR8+0x380], R100 ;  /* 0x0003806413007988 */ /* 0x000fe20008000408 */
[----:B------:R-:W-:-:S03]  /*2d00*/  MOV R168, 0xff800000 ;  /* 0xff80000000a87802 */ /* 0x000fc60000000f00 */
[----:B------:R-:W-:Y:S01]  /*2d10*/  STS.U16 [R19+UR8+0x780], R86 ;  /* 0x0007805613007988 */ /* 0x000fe20008000408 */
[----:B0-----:R-:W-:-:S03]  /*2d20*/  IMAD.MOV.U32 R170, RZ, RZ, -0x800000 ;  /* 0xff800000ffaa7424 */ /* 0x001fc600078e00ff */
[----:B------:R-:W-:Y:S01]  /*2d30*/  STS.U16 [R19+UR8+0xb80], R58 ;  /* 0x000b803a13007988 */ /* 0x000fe20008000408 */
[----:B------:R-:W-:-:S03]  /*2d40*/  MOV R169, 0xff800000 ;  /* 0xff80000000a97802 */ /* 0x000fc60000000f00 */
[----:B------:R-:W-:Y:S01]  /*2d50*/  STS.U16 [R19+UR8+0xf80], R54 ;  /* 0x000f803613007988 */ /* 0x000fe20008000408 */
[----:B------:R-:W-:-:S03]  /*2d60*/  MOV R10, 0x3f800000 ;  /* 0x3f800000000a7802 */ /* 0x000fc60000000f00 */
[----:B------:R-:W-:Y:S01]  /*2d70*/  STS.U16 [R19+UR8+0x1380], R52 ;  /* 0x0013803413007988 */ /* 0x000fe20008000408 */
[----:B------:R-:W-:-:S03]  /*2d80*/  IMAD.MOV.U32 R224, RZ, RZ, 0x3f800000 ;  /* 0x3f800000ffe07424 */ /* 0x000fc600078e00ff */
[----:B------:R-:W-:Y:S01]  /*2d90*/  STS.U16 [R19+UR8+0x1780], R48 ;  /* 0x0017803013007988 */ /* 0x000fe20008000408 */
[----:B------:R-:W-:-:S03]  /*2da0*/  MOV R225, 0x3f800000 ;  /* 0x3f80000000e17802 */ /* 0x000fc60000000f00 */
[----:B------:R0:W-:Y:S01]  /*2db0*/  STS.U16 [R19+UR8+0x1b80], R9 ;  /* 0x001b800913007988 */ /* 0x0001e20008000408 */
[----:B-1----:R-:W-:-:S03]  /*2dc0*/  CS2R R88, SRZ ;  /* 0x0000000000587805 */ /* 0x002fc6000001ff00 */
[----:B------:R-:W-:Y:S01]  /*2dd0*/  STS.U16 [R19+UR8+0x1f80], R38 ;  /* 0x001f802613007988 */ /* 0x000fe20008000408 */
[----:B------:R-:W-:-:S03]  /*2de0*/  CS2R R90, SRZ ;  /* 0x00000000005a7805 */ /* 0x000fc6000001ff00 */
[----:B------:R1:W-:Y:S01]  /*2df0*/  STS.U16 [R19+UR8+0x3f80], R30 ;  /* 0x003f801e13007988 */ /* 0x0003e20008000408 */
[----:B------:R-:W-:-:S03]  /*2e00*/  CS2R R92, SRZ ;  /* 0x00000000005c7805 */ /* 0x000fc6000001ff00 */
[----:B------:R2:W-:Y:S01]  /*2e10*/  STS.U16 [R19+UR8+0x2380], R22 ;  /* 0x0023801613007988 */ /* 0x0005e20008000408 */
[----:B0-----:R-:W-:-:S03]  /*2e20*/  IMAD.MOV.U32 R9, RZ, RZ, 0x3f800000 ;  /* 0x3f800000ff097424 */ /* 0x001fc600078e00ff */
[----:B------:R2:W-:Y:S01]  /*2e30*/  STS.U16 [R19+UR8+0x2780], R18 ;  /* 0x0027801213007988 */ /* 0x0005e20008000408 */
[----:B------:R-:W-:-:S03]  /*2e40*/  CS2R R94, SRZ ;  /* 0x00000000005e7805 */ /* 0x000fc6000001ff00 */
        /* <DEDUP_REMOVED lines=9> */
[----:B------:R-:W-:Y:S02]  /*2ee0*/  CS2R R104, SRZ ;  /* 0x0000000000687805 */ /* 0x000fe4000001ff00 */
[----:B------:R-:W-:Y:S02]  /*2ef0*/  CS2R R106, SRZ ;  /* 0x00000000006a7805 */ /* 0x000fe4000001ff00 */
[----:B------:R-:W-:Y:S02]  /*2f00*/  CS2R R108, SRZ ;  /* 0x00000000006c7805 */ /* 0x000fe4000001ff00 */
[----:B------:R-:W-:Y:S02]  /*2f10*/  CS2R R110, SRZ ;  /* 0x00000000006e7805 */ /* 0x000fe4000001ff00 */
[----:B------:R-:W-:Y:S02]  /*2f20*/  CS2R R112, SRZ ;  /* 0x0000000000707805 */ /* 0x000fe4000001ff00 */
[----:B------:R-:W-:-:S02]  /*2f30*/  CS2R R114, SRZ ;  /* 0x0000000000727805 */ /* 0x000fc4000001ff00 */
        /* <DEDUP_REMOVED lines=21> */
[----:B-1----:R-:W-:Y:S02]  /*3090*/  CS2R R30, SRZ ;  /* 0x00000000001e7805 */ /* 0x002fe4000001ff00 */
        /* <DEDUP_REMOVED lines=27> */
[----:B------:R-:W-:Y:S01]  /*3250*/  CS2R R86, SRZ ;  /* 0x0000000000567805 */ /* 0x000fe2000001ff00 */
[----:B--2---:R-:W-:Y:S06]  /*3260*/  @!P0 BRA `(.L_x_0) ;  /* 0x0000003000788947 */ /* 0x004fec0003800000 */
[----:B------:R-:W0:Y:S01]  /*3270*/  LDC.64 R4, c[0x0][0x260] ;  /* 0x00009800ff047b82 */ /* 0x000e220000000a00 */
[----:B------:R-:W-:Y:S01]  /*3280*/  SHF.R.U32.HI R2, RZ, 0x5, R248 ;  /* 0x00000005ff027819 */ /* 0x000fe200000116f8 */
[----:B------:R-:W-:Y:S01]  /*3290*/  ULDC UR4, c[0x0][0x258] ;  /* 0x0000960000047ab9 */ /* 0x000fe20000000800 */
[----:B------:R-:W-:Y:S01]  /*32a0*/  SHF.L.U32 R0, R0, 0x1, RZ ;  /* 0x0000000100007819 */ /* 0x000fe200000006ff */
[----:B------:R-:W-:Y:S01]  /*32b0*/  ULDC.64 UR10, c[0x0][0x218] ;  /* 0x00008600000a7ab9 */ /* 0x000fe20000000a00 */
[----:B------:R-:W-:Y:S01]  /*32c0*/  R2UR UR6, R2 ;  /* 0x00000000020672ca */ /* 0x000fe200000e0000 */
[----:B------:R-:W-:Y:S01]  /*32d0*/  UIADD3 UR7, UR8, 0x10000, URZ ;  /* 0x0001000008077890 */ /* 0x000fe2000fffe03f */
[----:B------:R-:W-:Y:S01]  /*32e0*/  SHF.R.U32.HI R3, RZ, 0x2, R20 ;  /* 0x00000002ff037819 */ /* 0x000fe20000011614 */
[----:B------:R-:W1:Y:S01]  /*32f0*/  LDC.64 R10, c[0x0][0x250] ;  /* 0x00009400ff0a7b82 */ /* 0x000e620000000a00 */
[C---:B------:R-:W-:Y:S01]  /*3300*/  LOP3.LUT P0, RZ, R248.reuse, 0x80, RZ, 0xc0, !PT ;  /* 0x00000080f8ff7812 */ /* 0x040fe2000780c0ff */
[----:B------:R-:W-:Y:S01]  /*3310*/  USHF.R.U32.HI UR7, URZ, 0x4, UR7 ;  /* 0x000000043f077899 */ /* 0x000fe20008011607 */
[----:B------:R-:W-:Y:S01]  /*3320*/  LOP3.LUT R2, R248, 0x7f, RZ, 0xc0, !PT ;  /* 0x0000007ff8027812 */ /* 0x000fe200078ec0ff */
[----:B------:R-:W-:Y:S01]  /*3330*/  IMAD.MOV.U32 R225, RZ, RZ, 0x3f800000 ;  /* 0x3f800000ffe17424 */ /* 0x000fe200078e00ff */
[----:B------:R-:W-:Y:S01]  /*3340*/  LOP3.LUT R0, R0, R3, RZ, 0x3c, !PT ;  /* 0x0000000300007212 */ /* 0x000fe200078e3cff */
[----:B------:R-:W-:Y:S01]  /*3350*/  USGXT.U32 UR14, UR7, 0xe ;  /* 0x0000000e070e789a */ /* 0x000fe20008000000 */
[----:B------:R-:W-:Y:S01]  /*3360*/  SHF.L.U32 R6, R248, 0x6, RZ ;  /* 0x00000006f8067819 */ /* 0x000fe200000006ff */
[----:B------:R-:W-:Y:S01]  /*3370*/  IMAD R3, R2, UR4, RZ ;  /* 0x0000000402037c24 */ /* 0x000fe2000f8e02ff */
[----:B------:R-:W2:Y:S01]  /*3380*/  LDC R32, c[0x0][0x268] ;  /* 0x00009a00ff207b82 */ /* 0x000ea20000000800 */
[----:B------:R-:W-:Y:S01]  /*3390*/  SHF.R.U32.HI R9, RZ, 0x5, R248 ;  /* 0x00000005ff097819 */ /* 0x000fe200000116f8 */
[----:B------:R-:W-:Y:S01]  /*33a0*/  UIADD3 UR22, UP0, UR14, 0x2, URZ ;  /* 0x000000020e167890 */ /* 0x000fe2000ff1e03f */
[----:B------:R-:W-:Y:S01]  /*33b0*/  MOV R224, 0x3f800000 ;  /* 0x3f80000000e07802 */ /* 0x000fe20000000f00 */
[----:B------:R-:W-:Y:S01]  /*33c0*/  UMOV UR4, URZ ;  /* 0x0000003f00047c82 */ /* 0x000fe20008000000 */
[----:B------:R-:W-:Y:S01]  /*33d0*/  CS2R R88, SRZ ;  /* 0x0000000000587805 */ /* 0x000fe2000001ff00 */
[----:B------:R-:W-:Y:S01]  /*33e0*/  UIADD3.X UR23, UR4, 0x40000040, URZ, UP0, !UPT ;  /* 0x4000004004177890 */ /* 0x000fe200087fe43f */
[----:B0-----:R-:W-:Y:S01]  /*33f0*/  IMAD.MOV.U32 R13, RZ, RZ, R4 ;  /* 0x000000ffff0d7224 */ /* 0x001fe200078e0004 */
[----:B------:R0:W-:Y:S01]  /*3400*/  STL [R1+0x8], R5 ;  /* 0x0000080501007387 */ /* 0x0001e20000100800 */
[----:B------:R-:W-:-:S02]  /*3410*/  MOV R12, R5 ;  /* 0x00000005000c7202 */ /* 0x000fc40000000f00 */
[----:B------:R-:W-:Y:S02]  /*3420*/  CS2R R90, SRZ ;  /* 0x00000000005a7805 */ /* 0x000fe4000001ff00 */
[----:B------:R-:W-:Y:S02]  /*3430*/  SHF.R.U32.HI R4, RZ, 0x7, R248 ;  /* 0x00000007ff047819 */ /* 0x000fe400000116f8 */
[----:B------:R-:W-:Y:S02]  /*3440*/  CS2R R92, SRZ ;  /* 0x00000000005c7805 */ /* 0x000fe4000001ff00 */
[----:B------:R-:W-:Y:S02]  /*3450*/  CS2R R94, SRZ ;  /* 0x00000000005e7805 */ /* 0x000fe4000001ff00 */
[----:B------:R-:W-:Y:S01]  /*3460*/  CS2R R96, SRZ ;  /* 0x0000000000607805 */ /* 0x000fe2000001ff00 */
[----:B-1----:R-:W-:Y:S01]  /*3470*/  IMAD R10, R10, UR5, RZ ;  /* 0x000000050a0a7c24 */ /* 0x002fe2000f8e02ff */
[----:B------:R-:W-:-:S02]  /*3480*/  SGXT.U32 R4, R4, 0x1 ;  /* 0x000000010404781a */ /* 0x000fc40000000000 */
[----:B------:R-:W-:Y:S02]  /*3490*/  CS2R R98, SRZ ;  /* 0x0000000000627805 */ /* 0x000fe4000001ff00 */
[----:B0-----:R-:W-:Y:S02]  /*34a0*/  SEL R5, RZ, 0x90, !P0 ;  /* 0x00000090ff057807 */ /* 0x001fe40004000000 */
[----:B------:R-:W-:Y:S02]  /*34b0*/  CS2R R100, SRZ ;  /* 0x0000000000647805 */ /* 0x000fe4000001ff00 */
[----:B------:R-:W-:Y:S01]  /*34c0*/  SHF.L.U32 R2, R10, 0x1, RZ ;  /* 0x000000010a027819 */ /* 0x000fe200000006ff */
[----:B------:R-:W-:Y:S01]  /*34d0*/  IMAD R4, R4, R11, RZ ;  /* 0x0000000b04047224 */ /* 0x000fe200078e02ff */
[----:B------:R-:W-:Y:S01]  /*34e0*/  LOP3.LUT R7, R5, 0x7e, R8, 0x78, !PT ;  /* 0x0000007e05077812 */ /* 0x000fe200078e7808 */
[C---:B------:R-:W-:Y:S01]  /*34f0*/  IMAD.SHL.U32 R5, R3.reuse, 0x2, RZ ;  /* 0x0000000203057824 */ /* 0x040fe200078e00ff */
[----:B------:R-:W-:Y:S01]  /*3500*/  CS2R R102, SRZ ;  /* 0x0000000000667805 */ /* 0x000fe2000001ff00 */
[----:B------:R-:W-:Y:S01]  /*3510*/  IMAD.HI R3, R3, 0x2, RZ ;  /* 0x0000000203037827 */ /* 0x000fe200078e02ff */
[----:B------:R-:W-:-:S02]  /*3520*/  LEA R8, R11, R4, 0x1 ;  /* 0x000000040b087211 */ /* 0x000fc400078e08ff */
[----:B------:R-:W-:Y:S02]  /*3530*/  CS2R R104, SRZ ;  /* 0x0000000000687805 */ /* 0x000fe4000001ff00 */
[----:B------:R-:W-:Y:S01]  /*3540*/  IADD3 R191, P0, P1, R5, UR10, R2 ;  /* 0x0000000a05bf7c10 */ /* 0x000fe2000f91e002 */
[----:B------:R-:W-:Y:S01]  /*3550*/  IMAD.HI R10, R10, 0x2, RZ ;  /* 0x000000020a0a7827 */ /* 0x000fe200078e02ff */
[----:B------:R-:W-:Y:S02]  /*3560*/  LOP3.LUT R5, R248, 0x1f, RZ, 0xc0, !PT ;  /* 0x0000001ff8057812 */ /* 0x000fe400078ec0ff */
[----:B------:R-:W-:Y:S02]  /*3570*/  CS2R R106, SRZ ;  /* 0x00000000006a7805 */ /* 0x000fe4000001ff00 */
[----:B------:R-:W-:Y:S01]  /*3580*/  LOP3.LUT R6, R7, 0x1000, R6, 0xf8, !PT ;  /* 0x0000100007067812 */ /* 0x000fe200078ef806 */
[----:B------:R-:W-:Y:S01]  /*3590*/  IMAD R2, R13, UR5, RZ ;  /* 0x000000050d027c24 */ /* 0x000fe2000f8e02ff */
[----:B------:R-:W-:Y:S01]  /*35a0*/  IADD3.X R31, R3, UR11, R10, P0, P1 ;  /* 0x0000000b031f7c10 */ /* 0x000fe200087e240a */
[----:B------:R-:W-:Y:S01]  /*35b0*/  IMAD R7, R5, R12, RZ ;  /* 0x0000000c05077224 */ /* 0x000fe200078e02ff */
[----:B------:R-:W-:Y:S01]  /*35c0*/  LEA R12, R11, R8, 0x1 ;  /* 0x000000080b0c7211 */ /* 0x000fe200078e08ff */
[----:B------:R-:W-:Y:S01]  /*35d0*/  IMAD.SHL.U32 R5, R2, 0x2, RZ ;  /* 0x0000000202057824 */ /* 0x000fe200078e00ff */
[----:B------:R-:W-:Y:S01]  /*35e0*/  SGXT.U32 R3, R9, 0x3 ;  /* 0x000000030903781a */ /* 0x000fe20000000000 */
[----:B------:R-:W-:Y:S01]  /*35f0*/  ULDC.64 UR10, c[0x0][0x220] ;  /* 0x00008800000a7ab9 */ /* 0x000fe20000000a00 */
[----:B------:R-:W-:Y:S01]  /*3600*/  LEA R10, R11, R12, 0x1 ;  /* 0x0000000c0b0a7211 */ /* 0x000fe200078e08ff */
[----:B------:R-:W-:Y:S01]  /*3610*/  IMAD.HI R28, R7, 0x2, RZ ;  /* 0x00000002071c7827 */ /* 0x000fe200078e02ff */
[----:B------:R-:W-:-:S02]  /*3620*/  LEA R22, P2, R4, R191, 0x1 ;  /* 0x000000bf04167211 */ /* 0x000fc400078408ff */
[----:B------:R-:W-:Y:S02]  /*3630*/  CS2R R108, SRZ ;  /* 0x00000000006c7805 */ /* 0x000fe4000001ff00 */
[----:B------:R-:W-:Y:S01]  /*3640*/  LEA R14, R11, R10, 0x1 ;  /* 0x0000000a0b0e7211 */ /* 0x000fe200078e08ff */
[----:B--2---:R-:W-:Y:S01]  /*3650*/  IMAD R9, R3, R32, RZ ;  /* 0x0000002003097224 */ /* 0x004fe200078e02ff */
[----:B------:R-:W-:Y:S01]  /*3660*/  LEA.HI.X.SX32 R23, R4, R31, 0x1, P2 ;  /* 0x0000001f04177211 */ /* 0x000fe200010f0eff */
[----:B------:R-:W-:Y:S01]  /*3670*/  IMAD.HI R3, R2, 0x2, RZ ;  /* 0x0000000202037827 */ /* 0x000fe200078e02ff */
[C---:B------:R-:W-:Y:S02]  /*3680*/  LEA R20, P3, R8.reuse, R191, 0x1 ;  /* 0x000000bf08147211 */ /* 0x040fe400078608ff */
[----:B------:R-:W-:Y:S02]  /*3690*/  CS2R R110, SRZ ;  /* 0x00000000006e7805 */ /* 0x000fe4000001ff00 */
[----:B------:R-:W-:Y:S01]  /*36a0*/  SHF.L.U32 R16, R7, 0x1, RZ ;  /* 0x0000000107107819 */ /* 0x000fe200000006ff */
[----:B------:R-:W-:Y:S01]  /*36b0*/  IMAD R2, R11, 0x2, R14 ;  /* 0x000000020b027824 */ /* 0x000fe200078e020e */
[----:B------:R-:W-:Y:S01]  /*36c0*/  LEA.HI.X.SX32 R21, R8, R31, 0x1, P3 ;  /* 0x0000001f08157211 */ /* 0x000fe200018f0eff */
[----:B------:R-:W-:Y:S01]  /*36d0*/  STL.64 [R1+0x18], R22 ;  /* 0x0000181601007387 */ /* 0x000fe20000100a00 */
[----:B------:R-:W-:-:S02]  /*36e0*/  LEA R250, P3, R10, R191, 0x1 ;  /* 0x000000bf0afa7211 */ /* 0x000fc400078608ff */
[----:B------:R-:W-:Y:S02]  /*36f0*/  CS2R R112, SRZ ;  /* 0x0000000000707805 */ /* 0x000fe4000001ff00 */
[C---:B------:R-:W-:Y:S01]  /*3700*/  LEA R18, R11.reuse, R2, 0x1 ;  /* 0x000000020b127211 */ /* 0x040fe200078e08ff */
[----:B------:R-:W-:Y:S01]  /*3710*/  STL.64 [R1+0x10], R20 ;  /* 0x0000101401007387 */ /* 0x000fe20000100a00 */
[----:B------:R-:W-:Y:S02]  /*3720*/  LEA.HI.X.SX32 R251, R10, R31, 0x1, P3 ;  /* 0x0000001f0afb7211 */ /* 0x000fe400018f0eff */
[----:B------:R-:W-:Y:S02]  /*3730*/  CS2R R114, SRZ ;  /* 0x0000000000727805 */ /* 0x000fe4000001ff00 */
[----:B------:R-:W-:Y:S01]  /*3740*/  IADD3 R222, P0, P1, R16, UR10, R5 ;  /* 0x0000000a10de7c10 */ /* 0x000fe2000f91e005 */
[----:B------:R-:W-:Y:S01]  /*3750*/  IMAD R4, R11, 0x2, R18 ;  /* 0x000000020b047824 */ /* 0x000fe200078e0212 */
[-C--:B------:R-:W-:Y:S01]  /*3760*/  LEA R16, P2, R12, R191.reuse, 0x1 ;  /* 0x000000bf0c107211 */ /* 0x080fe200078408ff */
[----:B------:R-:W-:Y:S01]  /*3770*/  UMOV UR10, 0xfffffffe ;  /* 0xfffffffe000a7882 */ /* 0x000fe20000000000 */
[----:B------:R-:W-:-:S02]  /*3780*/  LEA R238, P3, R2, R191, 0x1 ;  /* 0x000000bf02ee7211 */ /* 0x000fc400078608ff */
[----:B------:R-:W-:Y:S02]  /*3790*/  CS2R R116, SRZ ;  /* 0x0000000000747805 */ /* 0x000fe4000001ff00 */
[C---:B------:R-:W-:Y:S02]  /*37a0*/  LEA R8, R11.reuse, R4, 0x1 ;  /* 0x000000040b087211 */ /* 0x040fe400078e08ff */
[----:B------:R-:W-:Y:S02]  /*37b0*/  CS2R R118, SRZ ;  /* 0x0000000000767805 */ /* 0x000fe4000001ff00 */
[----:B------:R-:W-:Y:S02]  /*37c0*/  LEA.HI.X.SX32 R17, R12, R31, 0x1, P2 ;  /* 0x0000001f0c117211 */ /* 0x000fe400010f0eff */
[----:B------:R-:W-:Y:S02]  /*37d0*/  CS2R R120, SRZ ;  /* 0x0000000000787805 */ /* 0x000fe4000001ff00 */
[----:B------:R-:W-:Y:S01]  /*37e0*/  LEA R244, P2, R14, R191, 0x1 ;  /* 0x000000bf0ef47211 */ /* 0x000fe200078408ff */
[----:B------:R-:W-:Y:S01]  /*37f0*/  IMAD R10, R11, 0x2, R8 ;  /* 0x000000020b0a7824 */ /* 0x000fe200078e0208 */
[-C--:B------:R-:W-:Y:S01]  /*3800*/  LEA.HI.X.SX32 R239, R2, R31.reuse, 0x1, P3 ;  /* 0x0000001f02ef7211 */ /* 0x080fe200018f0eff */
[----:B------:R0:W-:Y:S01]  /*3810*/  STL.64 [R1], R16 ;  /* 0x0000001001007387 */ /* 0x0001e20000100a00 */
[----:B------:R-:W-:-:S02]  /*3820*/  LEA.HI.X.SX32 R245, R14, R31, 0x1, P2 ;  /* 0x0000001f0ef57211 */ /* 0x000fc400010f0eff */
[----:B------:R-:W-:Y:S02]  /*3830*/  CS2R R122, SRZ ;  /* 0x00000000007a7805 */ /* 0x000fe4000001ff00 */
[C---:B------:R-:W-:Y:S02]  /*3840*/  LEA R24, R11.reuse, R10, 0x1 ;  /* 0x0000000a0b187211 */ /* 0x040fe400078e08ff */
[----:B------:R-:W-:Y:S02]  /*3850*/  CS2R R124, SRZ ;  /* 0x00000000007c7805 */ /* 0x000fe4000001ff00 */
[----:B------:R-:W-:Y:S02]  /*3860*/  LEA R5, R32, R9, 0x3 ;  /* 0x0000000920057211 */ /* 0x000fe400078e18ff */
[----:B------:R-:W-:Y:S02]  /*3870*/  CS2R R126, SRZ ;  /* 0x00000000007e7805 */ /* 0x000fe4000001ff00 */
[----:B------:R-:W-:Y:S01]  /*3880*/  LEA R14, P3, R4, R191, 0x1 ;  /* 0x000000bf040e7211 */ /* 0x000fe200078608ff */
[----:B------:R-:W-:Y:S01]  /*3890*/  IMAD R2, R11, 0x2, R24 ;  /* 0x000000020b027824 */ /* 0x000fe200078e0218 */
[----:B------:R-:W-:-:S02]  /*38a0*/  LEA R7, R32, R5, 0x3 ;  /* 0x0000000520077211 */ /* 0x000fc400078e18ff */
[----:B------:R-:W-:Y:S02]  /*38b0*/  CS2R R128, SRZ ;  /* 0x0000000000807805 */ /* 0x000fe4000001ff00 */
[----:B------:R-:W-:Y:S02]  /*38c0*/  LEA.HI.X.SX32 R15, R4, R31, 0x1, P3 ;  /* 0x0000001f040f7211 */ /* 0x000fe400018f0eff */
[----:B------:R-:W-:Y:S02]  /*38d0*/  CS2R R130, SRZ ;  /* 0x0000000000827805 */ /* 0x000fe4000001ff00 */
[----:B------:R-:W-:Y:S02]  /*38e0*/  LEA R26, R11, R2, 0x1 ;  /* 0x000000020b1a7211 */ /* 0x000fe400078e08ff */
[----:B------:R-:W-:Y:S02]  /*38f0*/  CS2R R132, SRZ ;  /* 0x0000000000847805 */ /* 0x000fe4000001ff00 */
[----:B0-----:R-:W-:-:S02]  /*3900*/  LEA R16, P4, R8, R191, 0x1 ;  /* 0x000000bf08107211 */ /* 0x001fc400078808ff */
[----:B------:R-:W-:Y:S02]  /*3910*/  CS2R R134, SRZ ;  /* 0x0000000000867805 */ /* 0x000fe4000001ff00 */
[----:B------:R-:W-:Y:S02]  /*3920*/  LEA R4, R11, R26, 0x1 ;  /* 0x0000001a0b047211 */ /* 0x000fe400078e08ff */
[----:B------:R-:W-:Y:S02]  /*3930*/  CS2R R136, SRZ ;  /* 0x0000000000887805 */ /* 0x000fe4000001ff00 */
[----:B------:R-:W-:Y:S02]  /*3940*/  LEA R25, R32, R7, 0x3 ;  /* 0x0000000720197211 */ /* 0x000fe400078e18ff */
[----:B------:R-:W-:Y:S02]  /*3950*/  CS2R R138, SRZ ;  /* 0x00000000008a7805 */ /* 0x000fe4000001ff00 */
[----:B------:R-:W-:-:S02]  /*3960*/  LEA.HI.X.SX32 R17, R8, R31, 0x1, P4 ;  /* 0x0000001f08117211 */ /* 0x000fc400020f0eff */
[----:B------:R-:W-:Y:S02]  /*3970*/  CS2R R140, SRZ ;  /* 0x00000000008c7805 */ /* 0x000fe4000001ff00 */
[----:B------:R-:W-:Y:S02]  /*3980*/  LEA R22, P4, R2, R191, 0x1 ;  /* 0x000000bf02167211 */ /* 0x000fe400078808ff */
[----:B------:R-:W-:Y:S02]  /*3990*/  CS2R R142, SRZ ;  /* 0x00000000008e7805 */ /* 0x000fe4000001ff00 */
[----:B------:R-:W-:Y:S02]  /*39a0*/  LEA R8, R11, R4, 0x1 ;  /* 0x000000040b087211 */ /* 0x000fe400078e08ff */
[----:B------:R-:W-:Y:S02]  /*39b0*/  CS2R R144, SRZ ;  /* 0x0000000000907805 */ /* 0x000fe4000001ff00 */
[----:B------:R-:W-:-:S02]  /*39c0*/  LEA R27, R32, R25, 0x3 ;  /* 0x00000019201b7211 */ /* 0x000fc400078e18ff */
[----:B------:R-:W-:Y:S02]  /*39d0*/  CS2R R146, SRZ ;  /* 0x0000000000927805 */ /* 0x000fe4000001ff00 */
[----:B------:R-:W-:Y:S02]  /*39e0*/  LEA R12, P2, R18, R191, 0x1 ;  /* 0x000000bf120c7211 */ /* 0x000fe400078408ff */
[----:B------:R-:W-:Y:S02]  /*39f0*/  CS2R R148, SRZ ;  /* 0x0000000000947805 */ /* 0x000fe4000001ff00 */
[----:B------:R-:W-:Y:S01]  /*3a00*/  LEA.HI.X.SX32 R23, R2, R31, 0x1, P4 ;  /* 0x0000001f02177211 */ /* 0x000fe200020f0eff */
[----:B------:R-:W-:Y:S01]  /*3a10*/  IMAD R2, R11, 0x2, R8 ;  /* 0x000000020b027824 */ /* 0x000fe200078e0208 */
[----:B------:R-:W-:Y:S02]  /*3a20*/  LEA R29, R32, R27, 0x3 ;  /* 0x0000001b201d7211 */ /* 0x000fe400078e18ff */
[----:B------:R-:W-:-:S02]  /*3a30*/  CS2R R150, SRZ ;  /* 0x0000000000967805 */ /* 0x000fc4000001ff00 */
[----:B------:R-:W-:Y:S02]  /*3a40*/  LEA.HI.X.SX32 R13, R18, R31, 0x1, P2 ;  /* 0x0000001f120d7211 */ /* 0x000fe400010f0eff */
[----:B------:R-:W-:Y:S02]  /*3a50*/  CS2R R34, SRZ ;  /* 0x0000000000227805 */ /* 0x000fe4000001ff00 */
[-C--:B------:R-:W-:Y:S02]  /*3a60*/  LEA R18, P2, R10, R191.reuse, 0x1 ;  /* 0x000000bf0a127211 */ /* 0x080fe400078408ff */
[----:B------:R-:W-:Y:S02]  /*3a70*/  CS2R R36, SRZ ;  /* 0x0000000000247805 */ /* 0x000fe4000001ff00 */
[----:B------:R-:W-:Y:S02]  /*3a80*/  LEA R20, P3, R24, R191, 0x1 ;  /* 0x000000bf18147211 */ /* 0x000fe400078608ff */
[----:B------:R-:W-:-:S02]  /*3a90*/  CS2R R38, SRZ ;  /* 0x0000000000267805 */ /* 0x000fc4000001ff00 */
[----:B------:R-:W-:Y:S02]  /*3aa0*/  LEA R190, P5, R2, R191, 0x1 ;  /* 0x000000bf02be7211 */ /* 0x000fe400078a08ff */
[----:B------:R-:W-:Y:S02]  /*3ab0*/  CS2R R40, SRZ ;  /* 0x0000000000287805 */ /* 0x000fe4000001ff00 */
[----:B------:R-:W-:Y:S02]  /*3ac0*/  LEA R30, R32, R29, 0x3 ;  /* 0x0000001d201e7211 */ /* 0x000fe400078e18ff */
[----:B------:R-:W-:Y:S02]  /*3ad0*/  CS2R R42, SRZ ;  /* 0x00000000002a7805 */ /* 0x000fe4000001ff00 */
[----:B------:R-:W-:Y:S02]  /*3ae0*/  LEA.HI.X.SX32 R19, R10, R31, 0x1, P2 ;  /* 0x0000001f0a137211 */ /* 0x000fe400010f0eff */
        /* <DEDUP_REMOVED lines=9> */
[----:B------:R-:W-:Y:S02]  /*3b80*/  LEA.HI.X.SX32 R191, R2, R31, 0x1, P5 ;  /* 0x0000001f02bf7211 */ /* 0x000fe400028f0eff */
[----:B------:R-:W-:Y:S02]  /*3b90*/  CS2R R54, SRZ ;  /* 0x0000000000367805 */ /* 0x000fe4000001ff00 */
[----:B------:R-:W-:Y:S02]  /*3ba0*/  LEA R2, R32, R30, 0x3 ;  /* 0x0000001e20027211 */ /* 0x000fe400078e18ff */
[----:B------:R-:W-:-:S02]  /*3bb0*/  CS2R R56, SRZ ;  /* 0x0000000000387805 */ /* 0x000fc4000001ff00 */
[----:B------:R-:W-:Y:S01]  /*3bc0*/  IADD3.X R28, R28, UR11, R3, P0, P1 ;  /* 0x0000000b1c1c7c10 */ /* 0x000fe200087e2403 */
[----:B------:R-:W-:Y:S01]  /*3bd0*/  UMOV UR11, 0x7fffffdf ;  /* 0x7fffffdf000b7882 */ /* 0x000fe20000000000 */
[----:B------:R-:W-:Y:S02]  /*3be0*/  LEA R3, R32, R2, 0x3 ;  /* 0x0000000220037211 */ /* 0x000fe400078e18ff */
[----:B------:R-:W-:Y:S02]  /*3bf0*/  CS2R R58, SRZ ;  /* 0x00000000003a7805 */ /* 0x000fe4000001ff00 */
[----:B------:R-:W-:Y:S02]  /*3c00*/  LEA.HI.X.SX32 R187, R4, R31, 0x1, P3 ;  /* 0x0000001f04bb7211 */ /* 0x000fe400018f0eff */
[----:B------:R-:W-:Y:S02]  /*3c10*/  CS2R R60, SRZ ;  /* 0x00000000003c7805 */ /* 0x000fe4000001ff00 */
[----:B------:R-:W-:-:S02]  /*3c20*/  LEA R194, P1, R5, R222, 0x1 ;  /* 0x000000de05c27211 */ /* 0x000fc400078208ff */
[----:B------:R-:W-:Y:S02]  /*3c30*/  CS2R R62, SRZ ;  /* 0x00000000003e7805 */ /* 0x000fe4000001ff00 */
[----:B------:R-:W-:Y:S02]  /*3c40*/  LEA R4, R32, R3, 0x3 ;  /* 0x0000000320047211 */ /* 0x000fe400078e18ff */
[----:B------:R-:W-:Y:S02]  /*3c50*/  CS2R R64, SRZ ;  /* 0x0000000000407805 */ /* 0x000fe4000001ff00 */
[----:B------:R-:W-:Y:S02]  /*3c60*/  LEA.HI.X.SX32 R185, R26, R31, 0x1, P2 ;  /* 0x0000001f1ab97211 */ /* 0x000fe400010f0eff */
[----:B------:R-:W-:Y:S02]  /*3c70*/  CS2R R66, SRZ ;  /* 0x0000000000427805 */ /* 0x000fe4000001ff00 */
[----:B------:R-:W-:Y:S01]  /*3c80*/  LEA.HI.X.SX32 R195, R5, R28, 0x1, P1 ;  /* 0x0000001c05c37211 */ /* 0x000fe200008f0eff */
[----:B------:R-:W-:Y:S01]  /*3c90*/  IMAD R5, R32, 0x8, R4 ;  /* 0x0000000820057824 */ /* 0x000fe200078e0204 */
[----:B------:R-:W-:-:S02]  /*3ca0*/  LEA R196, P2, R7, R222, 0x1 ;  /* 0x000000de07c47211 */ /* 0x000fc400078408ff */
[----:B------:R-:W-:Y:S02]  /*3cb0*/  CS2R R68, SRZ ;  /* 0x0000000000447805 */ /* 0x000fe4000001ff00 */
[-C--:B------:R-:W-:Y:S02]  /*3cc0*/  LEA R192, P0, R9, R222.reuse, 0x1 ;  /* 0x000000de09c07211 */ /* 0x080fe400078008ff */
[----:B------:R-:W-:Y:S02]  /*3cd0*/  CS2R R70, SRZ ;  /* 0x0000000000467805 */ /* 0x000fe4000001ff00 */
[----:B------:R-:W-:Y:S02]  /*3ce0*/  LEA R200, P1, R27, R222, 0x1 ;  /* 0x000000de1bc87211 */ /* 0x000fe400078208ff */
[----:B------:R-:W-:Y:S02]  /*3cf0*/  CS2R R72, SRZ ;  /* 0x0000000000487805 */ /* 0x000fe4000001ff00 */
[----:B------:R-:W-:-:S02]  /*3d00*/  LEA.HI.X.SX32 R197, R7, R28, 0x1, P2 ;  /* 0x0000001c07c57211 */ /* 0x000fc400010f0eff */
[----:B------:R-:W-:Y:S02]  /*3d10*/  CS2R R74, SRZ ;  /* 0x00000000004a7805 */ /* 0x000fe4000001ff00 */
[----:B------:R-:W-:Y:S02]  /*3d20*/  LEA R7, R32, R5, 0x3 ;  /* 0x0000000520077211 */ /* 0x000fe400078e18ff */
[----:B------:R-:W-:Y:S02]  /*3d30*/  CS2R R76, SRZ ;  /* 0x00000000004c7805 */ /* 0x000fe4000001ff00 */
[-C--:B------:R-:W-:Y:S02]  /*3d40*/  LEA.HI.X.SX32 R193, R9, R28.reuse, 0x1, P0 ;  /* 0x0000001c09c17211 */ /* 0x080fe400000f0eff */
[----:B------:R-:W-:Y:S02]  /*3d50*/  CS2R R78, SRZ ;  /* 0x00000000004e7805 */ /* 0x000fe4000001ff00 */
[----:B------:R-:W-:-:S02]  /*3d60*/  LEA.HI.X.SX32 R201, R27, R28, 0x1, P1 ;  /* 0x0000001c1bc97211 */ /* 0x000fc400008f0eff */
[----:B------:R-:W-:Y:S02]  /*3d70*/  CS2R R26, SRZ ;  /* 0x00000000001a7805 */ /* 0x000fe4000001ff00 */
[----:B------:R-:W-:Y:S02]  /*3d80*/  LEA.HI.X.SX32 R189, R8, R31, 0x1, P4 ;  /* 0x0000001f08bd7211 */ /* 0x000fe400020f0eff */
[----:B------:R-:W-:Y:S02]  /*3d90*/  CS2R R80, SRZ ;  /* 0x0000000000507805 */ /* 0x000fe4000001ff00 */
[-C--:B------:R-:W-:Y:S01]  /*3da0*/  LEA R198, P0, R25, R222.reuse, 0x1 ;  /* 0x000000de19c67211 */ /* 0x080fe200078008ff */
[----:B------:R-:W-:Y:S01]  /*3db0*/  UMOV UR15, URZ ;  /* 0x0000003f000f7c82 */ /* 0x000fe20008000000 */
        /* <DEDUP_REMOVED lines=8> */
[-C--:B------:R-:W-:Y:S01]  /*3e40*/  LEA.HI.X.SX32 R203, R29, R28.reuse, 0x1, P2 ;  /* 0x0000001c1dcb7211 */ /* 0x080fe200010f0eff */
[----:B------:R-:W-:Y:S01]  /*3e50*/  UIADD3.64 UR10, UR14, -UR10, URZ ;  /* 0x8000000a0e0a7297 */ /* 0x000fe2000fffe03f */
[----:B------:R-:W-:Y:S01]  /*3e60*/  LEA.HI.X.SX32 R207, R2, R28, 0x1, P1 ;  /* 0x0000001c02cf7211 */ /* 0x000fe200008f0eff */
[----:B------:R-:W-:Y:S01]  /*3e70*/  UIADD3.64 UR26, UR22, 0x2, URZ ;  /* 0x00000002161a7897 */ /* 0x000fe2000fffe03f */
[-C--:B------:R-:W-:Y:S01]  /*3e80*/  LEA R204, P0, R30, R222.reuse, 0x1 ;  /* 0x000000de1ecc7211 */ /* 0x080fe200078008ff */
[----:B------:R-:W-:Y:S01]  /*3e90*/  UIADD3.64 UR30, UR22, 0x4, URZ ;  /* 0x00000004161e7897 */ /* 0x000fe2000fffe03f */
[----:B------:R-:W-:Y:S01]  /*3ea0*/  LEA R208, P2, R3, R222, 0x1 ;  /* 0x000000de03d07211 */ /* 0x000fe200078408ff */
[----:B------:R-:W-:Y:S01]  /*3eb0*/  UIADD3.64 UR34, UR22, 0xfe, URZ ;  /* 0x000000fe16227897 */ /* 0x000fe2000fffe03f */
[----:B------:R-:W-:Y:S01]  /*3ec0*/  LEA R2, R32, R8, 0x3 ;  /* 0x0000000820027211 */ /* 0x000fe200078e18ff */
[----:B------:R-:W-:Y:S01]  /*3ed0*/  UIADD3.64 UR38, UR22, 0x100, URZ ;  /* 0x0000010016267897 */ /* 0x000fe2000fffe03f */
[----:B------:R-:W-:-:S02]  /*3ee0*/  LEA.HI.X.SX32 R205, R30, R28, 0x1, P0 ;  /* 0x0000001c1ecd7211 */ /* 0x000fc400000f0eff */
[----:B------:R-:W-:Y:S02]  /*3ef0*/  CS2R R30, SRZ ;  /* 0x00000000001e7805 */ /* 0x000fe4000001ff00 */
[----:B------:R-:W-:Y:S01]  /*3f00*/  LEA.HI.X.SX32 R209, R3, R28, 0x1, P2 ;  /* 0x0000001c03d17211 */ /* 0x000fe200010f0eff */
[----:B------:R-:W-:Y:S01]  /*3f10*/  IMAD R3, R32, 0x8, R2 ;  /* 0x0000000820037824 */ /* 0x000fe200078e0202 */
[CC--:B------:R-:W-:Y:S01]  /*3f20*/  LEA R210, P0, R4.reuse, R222.reuse, 0x1 ;  /* 0x000000de04d27211 */ /* 0x0c0fe200078008ff */
[----:B------:R-:W-:Y:S01]  /*3f30*/  UIADD3.64 UR42, UR22, 0x102, URZ ;  /* 0x00000102162a7897 */ /* 0x000fe2000fffe03f */
[-C--:B------:R-:W-:Y:S01]  /*3f40*/  LEA R212, P1, R5, R222.reuse, 0x1 ;  /* 0x000000de05d47211 */ /* 0x080fe200078208ff */
[----:B------:R-:W-:Y:S01]  /*3f50*/  UIADD3.64 UR46, UR22, 0x104, URZ ;  /* 0x00000104162e7897 */ /* 0x000fe2000fffe03f */
[----:B------:R-:W-:Y:S01]  /*3f60*/  LEA R214, P2, R7, R222, 0x1 ;  /* 0x000000de07d67211 */ /* 0x000fe200078408ff */
[----:B------:R-:W-:Y:S01]  /*3f70*/  ULDC UR7, c[0x0][0x238] ;  /* 0x00008e0000077ab9 */ /* 0x000fe20000000800 */
[----:B------:R-:W-:Y:S01]  /*3f80*/  LEA.HI.X.SX32 R211, R4, R28, 0x1, P0 ;  /* 0x0000001c04d37211 */ /* 0x000fe200000f0eff */
[----:B------:R-:W-:Y:S01]  /*3f90*/  UMOV UR18, UR14 ;  /* 0x0000000e00127c82 */ /* 0x000fe20008000000 */
[----:B------:R-:W-:-:S02]  /*3fa0*/  LEA R4, R32, R3, 0x3 ;  /* 0x0000000320047211 */ /* 0x000fc400078e18ff */
[----:B------:R-:W-:Y:S02]  /*3fb0*/  CS2R R32, SRZ ;  /* 0x0000000000207805 */ /* 0x000fe4000001ff00 */
[-C--:B------:R-:W-:Y:S01]  /*3fc0*/  LEA.HI.X.SX32 R213, R5, R28.reuse, 0x1, P1 ;  /* 0x0000001c05d57211 */ /* 0x080fe200008f0eff */
[----:B------:R-:W-:Y:S01]  /*3fd0*/  UMOV UR19, 0x40000040 ;  /* 0x4000004000137882 */ /* 0x000fe20000000000 */
[----:B------:R-:W-:Y:S01]  /*3fe0*/  LEA.HI.X.SX32 R215, R7, R28, 0x1, P2 ;  /* 0x0000001c07d77211 */ /* 0x000fe200010f0eff */
[----:B------:R-:W-:Y:S01]  /*3ff0*/  UMOV UR15, 0x80000020 ;  /* 0x80000020000f7882 */ /* 0x000fe20000000000 */
[-C--:B------:R-:W-:Y:S02]  /*4000*/  LEA R216, P0, R8, R222.reuse, 0x1 ;  /* 0x000000de08d87211 */ /* 0x080fe400078008ff */
[-C--:B------:R-:W-:Y:S02]  /*4010*/  LEA R218, P1, R2, R222.reuse, 0x1 ;  /* 0x000000de02da7211 */ /* 0x080fe400078208ff */
[----:B------:R-:W-:-:S02]  /*4020*/  LEA R220, P2, R3, R222, 0x1 ;  /* 0x000000de03dc7211 */ /* 0x000fc400078408ff */
[----:B------:R-:W-:Y:S02]  /*4030*/  LEA R222, P3, R4, R222, 0x1 ;  /* 0x000000de04de7211 */ /* 0x000fe400078608ff */
[-C--:B------:R-:W-:Y:S02]  /*4040*/  LEA.HI.X.SX32 R217, R8, R28.reuse, 0x1, P0 ;  /* 0x0000001c08d97211 */ /* 0x080fe400000f0eff */
[-C--:B------:R-:W-:Y:S02]  /*4050*/  LEA.HI.X.SX32 R219, R2, R28.reuse, 0x1, P1 ;  /* 0x0000001c02db7211 */ /* 0x080fe400008f0eff */
[-C--:B------:R-:W-:Y:S01]  /*4060*/  LEA.HI.X.SX32 R221, R3, R28.reuse, 0x1, P2 ;  /* 0x0000001c03dd7211 */ /* 0x080fe200010f0eff */
[----:B------:R-:W-:Y:S01]  /*4070*/  IMAD.MOV.U32 R3, RZ, RZ, RZ ;  /* 0x000000ffff037224 */ /* 0x000fe200078e00ff */
[----:B------:R-:W-:Y:S02]  /*4080*/  LEA.HI.X.SX32 R223, R4, R28, 0x1, P3 ;  /* 0x0000001c04df7211 */ /* 0x000fe400018f0eff */
[----:B------:R-:W-:-:S02]  /*4090*/  CS2R R28, SRZ ;  /* 0x00000000001c7805 */ /* 0x000fc4000001ff00 */
[----:B------:R-:W-:Y:S02]  /*40a0*/  MOV R4, 0xff800000 ;  /* 0xff80000000047802 */ /* 0x000fe40000000f00 */
[----:B------:R-:W-:Y:S02]  /*40b0*/  MOV R9, 0x3f800000 ;  /* 0x3f80000000097802 */ /* 0x000fe40000000f00 */
[----:B------:R-:W-:Y:S02]  /*40c0*/  MOV R5, RZ ;  /* 0x000000ff00057202 */ /* 0x000fe40000000f00 */
[----:B------:R-:W-:Y:S02]  /*40d0*/  MOV R10, 0x3f800000 ;  /* 0x3f800000000a7802 */ /* 0x000fe40000000f00 */
[----:B------:R-:W-:Y:S02]  /*40e0*/  MOV R7, 0xff800000 ;  /* 0xff80000000077802 */ /* 0x000fe40000000f00 */
[----:B------:R-:W-:-:S02]  /*40f0*/  MOV R2, 0xff800000 ;  /* 0xff80000000027802 */ /* 0x000fc40000000f00 */
[----:B------:R-:W-:Y:S02]  /*4100*/  MOV R8, 0xff800000 ;  /* 0xff80000000087802 */ /* 0x000fe40000000f00 */
[C---:B------:R-:W-:Y:S02]  /*4110*/  LOP3.LUT R228, R6.reuse, 0x20, RZ, 0x3c, !PT ;  /* 0x0000002006e47812 */ /* 0x040fe400078e3cff */
[C---:B------:R-:W-:Y:S02]  /*4120*/  LOP3.LUT R227, R6.reuse, 0x40, RZ, 0x3c, !PT ;  /* 0x0000004006e37812 */ /* 0x040fe400078e3cff */
[----:B------:R-:W-:-:S07]  /*4130*/  LOP3.LUT R226, R6, 0x60, RZ, 0x3c, !PT ;  /* 0x0000006006e27812 */ /* 0x000fce00078e3cff */
.L_x_1:
[----:B------:R-:W2:Y:S04]  /*4140*/  LDL.64 R230, [R1+0x18] ;  /* 0x0000180001e67983 */ /* 0x000ea80000100a00 */
[----:B------:R-:W3:Y:S04]  /*4150*/  LDL.64 R228, [R1+0x10] ;  /* 0x0000100001e47983 */ /* 0x000ee80000100a00 */
[----:B------:R-:W4:Y:S01]  /*4160*/  LDL.64 R226, [R1] ;  /* 0x0000000001e27983 */ /* 0x000f220000100a00 */
[----:B------:R-:W-:-:S03]  /*4170*/  IMAD.WIDE R158, R3, 0x2, R16 ;  /* 0x00000002039e7825 */ /* 0x000fc600078e0210 */
[----:B------:R0:W-:Y:S01]  /*4180*/  STL [R1+0x30], R9 ;  /* 0x0000300901007387 */ /* 0x0001e20000100800 */
[----:B------:R-:W-:-:S03]  /*4190*/  IMAD.WIDE R164, R3, 0x2, R184 ;  /* 0x0000000203a47825 */ /* 0x000fc600078e02b8 */
[----:B------:R-:W5:Y:S01]  /*41a0*/  LDG.E.U16 R159, desc[UR12][R158.64] ;  /* 0x0000000c9e9f7981 */ /* 0x000f62000c1e1500 */
[----:B------:R-:W-:-:S03]  /*41b0*/  IMAD.WIDE R168, R3, 0x2, R244 ;  /* 0x0000000203a87825 */ /* 0x000fc600078e02f4 */
[----:B------:R-:W5:Y:S01]  /*41c0*/  LDG.E.U16 R165, desc[UR12][R164.64] ;  /* 0x0000000ca4a57981 */ /* 0x000f62000c1e1500 */
[----:B------:R-:W-:-:S03]  /*41d0*/  IMAD.WIDE R170, R3, 0x2, R238 ;  /* 0x0000000203aa7825 */ /* 0x000fc600078e02ee */
[----:B------:R1:W5:Y:S01]  /*41e0*/  LDG.E.U16 R177, desc[UR12][R168.64] ;  /* 0x0000000ca8b17981 */ /* 0x000362000c1e1500 */
[----:B------:R-:W-:-:S03]  /*41f0*/  IMAD.WIDE R160, R3, 0x2, R18 ;  /* 0x0000000203a07825 */ /* 0x000fc600078e0212 */
[----:B------:R0:W5:Y:S01]  /*4200*/  LDG.E.U16 R176, desc[UR12][R170.64] ;  /* 0x0000000caab07981 */ /* 0x000162000c1e1500 */
[----:B------:R-:W-:-:S03]  /*4210*/  IMAD.WIDE R166, R3, 0x2, R186 ;  /* 0x0000000203a67825 */ /* 0x000fc600078e02ba */
[----:B------:R-:W5:Y:S01]  /*4220*/  LDG.E.U16 R160, desc[UR12][R160.64] ;  /* 0x0000000ca0a07981 */ /* 0x000f62000c1e1500 */
[----:B------:R-:W-:-:S03]  /*4230*/  IMAD.WIDE R152, R3, 0x2, R12 ;  /* 0x0000000203987825 */ /* 0x000fc600078e020c */
[----:B------:R-:W5:Y:S01]  /*4240*/  LDG.E.U16 R166, desc[UR12][R166.64] ;  /* 0x0000000ca6a67981 */ /* 0x000f62000c1e1500 */
[----:B------:R-:W-:-:S03]  /*4250*/  IMAD.WIDE R162, R3, 0x2, R20 ;  /* 0x0000000203a27825 */ /* 0x000fc600078e0214 */
[----:B------:R0:W5:Y:S01]  /*4260*/  LDG.E.U16 R178, desc[UR12][R152.64] ;  /* 0x0000000c98b27981 */ /* 0x000162000c1e1500 */
[----:B-1----:R-:W-:-:S04]  /*4270*/  IMAD.WIDE R168, R3, 0x2, R188 ;  /* 0x0000000203a87825 */ /* 0x002fc800078e02bc */
[----:B--2---:R-:W-:-:S04]  /*4280*/  IMAD.WIDE R154, R3, 0x2, R230 ;  /* 0x00000002039a7825 */ /* 0x004fc800078e02e6 */
[C---:B---3--:R-:W-:Y:S01]  /*4290*/  IMAD.WIDE R156, R3.reuse, 0x2, R228 ;  /* 0x00000002039c7825 */ /* 0x048fe200078e02e4 */
[----:B------:R1:W2:Y:S03]  /*42a0*/  LDG.E.U16 R173, desc[UR12][R154.64] ;  /* 0x0000000c9aad7981 */ /* 0x0002a6000c1e1500 */
[C---:B----4-:R-:W-:Y:S01]  /*42b0*/  IMAD.WIDE R174, R3.reuse, 0x2, R226 ;  /* 0x0000000203ae7825 */ /* 0x050fe200078e02e2 */
[----:B------:R3:W4:Y:S03]  /*42c0*/  LDG.E.U16 R172, desc[UR12][R156.64] ;  /* 0x0000000c9cac7981 */ /* 0x000726000c1e1500 */
[C---:B0-----:R-:W-:Y:S01]  /*42d0*/  IMAD.WIDE R170, R3.reuse, 0x2, R250 ;  /* 0x0000000203aa7825 */ /* 0x041fe200078e02fa */
[----:B------:R-:W4:Y:S03]  /*42e0*/  LDG.E.U16 R228, desc[UR12][R162.64] ;  /* 0x0000000ca2e47981 */ /* 0x000f26000c1e1500 */
[C---:B------:R-:W-:Y:S01]  /*42f0*/  IMAD.WIDE R152, R3.reuse, 0x2, R14 ;  /* 0x0000000203987825 */ /* 0x040fe200078e020e */
[----:B------:R-:W4:Y:S03]  /*4300*/  LDG.E.U16 R174, desc[UR12][R174.64] ;  /* 0x0000000caeae7981 */ /* 0x000f26000c1e1500 */
[C---:B-1----:R-:W-:Y:S01]  /*4310*/  IMAD.WIDE R154, R3.reuse, 0x2, R22 ;  /* 0x00000002039a7825 */ /* 0x042fe200078e0216 */
[----:B------:R-:W4:Y:S03]  /*4320*/  LDG.E.U16 R230, desc[UR12][R168.64] ;  /* 0x0000000ca8e67981 */ /* 0x000f26000c1e1500 */
[----:B---3--:R-:W-:Y:S01]  /*4330*/  IMAD.WIDE R156, R3, 0x2, R190 ;  /* 0x00000002039c7825 */ /* 0x008fe200078e02be */
[----:B------:R-:W3:Y:S04]  /*4340*/  LDG.E.U16 R226, desc[UR12][R170.64] ;  /* 0x0000000caae27981 */ /* 0x000ee8000c1e1500 */
[----:B------:R-:W3:Y:S04]  /*4350*/  LDG.E.U16 R227, desc[UR12][R152.64] ;  /* 0x0000000c98e37981 */ /* 0x000ee8000c1e1500 */
[----:B------:R-:W3:Y:S04]  /*4360*/  LDG.E.U16 R229, desc[UR12][R154.64] ;  /* 0x0000000c9ae57981 */ /* 0x000ee8000c1e1500 */
[----:B------:R-:W3:Y:S01]  /*4370*/  LDG.E.U16 R231, desc[UR12][R156.64] ;  /* 0x0000000c9ce77981 */ /* 0x000ee2000c1e1500 */
[----:B------:R-:W-:Y:S01]  /*4380*/  BAR.SYNC.DEFER_BLOCKING 0x0 ;  /* 0x0000000000007b1d */ /* 0x000fe20000010000 */
[----:B------:R-:W-:-:S05]  /*4390*/  LOP3.LUT R9, R6, 0x20, RZ, 0x3c, !PT ;  /* 0x0000002006097812 */ /* 0x000fca00078e3cff */
[----:B------:R0:W-:Y:S01]  /*43a0*/  STL [R1+0x2c], R10 ;  /* 0x00002c0a01007387 */ /* 0x0001e20000100800 */
[----:B------:R-:W-:Y:S01]  /*43b0*/  USHF.L.U32 UR9, UR6, 0x8, URZ ;  /* 0x0000000806097899 */ /* 0x000fe2000800063f */
[----:B------:R-:W-:Y:S01]  /*43c0*/  UMOV UR17, 0x40000040 ;  /* 0x4000004000117882 */ /* 0x000fe20000000000 */
[----:B------:R-:W-:Y:S01]  /*43d0*/  UMOV UR50, UR22 ;  /* 0x0000001600327c82 */ /* 0x000fe20008000000 */
[----:B0-----:R-:W-:Y:S01]  /*43e0*/  LOP3.LUT R10, R6, 0x40, RZ, 0x3c, !PT ;  /* 0x00000040060a7812 */ /* 0x001fe200078e3cff */
[----:B-----5:R-:W-:Y:S04]  /*43f0*/  STS.U16 [R6+UR8+0x10400], R177 ;  /* 0x010400b106007988 */ /* 0x020fe80008000408 */
[----:B------:R-:W-:Y:S04]  /*4400*/  STS.U16 [R6+UR8+0x10800], R159 ;  /* 0x0108009f06007988 */ /* 0x000fe80008000408 */
[----:B------:R-:W-:Y:S01]  /*4410*/  STS.U16 [R6+UR8+0x10c00], R165 ;  /* 0x010c00a506007988 */ /* 0x000fe20008000408 */
[----:B------:R-:W-:Y:S01]  /*4420*/  ULOP3.LUT UR9, UR9, 0x400, URZ, 0xc0, !UPT ;  /* 0x0000040009097892 */ /* 0x000fe2000f8ec03f */
[----:B------:R-:W-:Y:S01]  /*4430*/  UMOV UR51, UR23 ;  /* 0x0000001700337c82 */ /* 0x000fe20008000000 */
[----:B------:R-:W-:-:S02]  /*4440*/  IMAD.WIDE R236, R5, 0x2, R200 ;  /* 0x0000000205ec7825 */ /* 0x000fc400078e02c8 */
[----:B------:R-:W-:Y:S01]  /*4450*/  ULEA.HI UR9, UR8, UR9, URZ, 0x1c ;  /* 0x0000000908097291 */ /* 0x000fe2000f8fe03f */
[----:B------:R-:W-:Y:S03]  /*4460*/  STL [R1+0x28], R224 ;  /* 0x000028e001007387 */ /* 0x000fe60000100800 */
[----:B------:R-:W-:Y:S01]  /*4470*/  ULOP3.LUT UR16, UR9, 0x3fff, URZ, 0xc0, !UPT ;  /* 0x00003fff09107892 */ /* 0x000fe2000f8ec03f */
[C---:B------:R-:W-:Y:S01]  /*4480*/  IMAD.WIDE R232, R5.reuse, 0x2, R198 ;  /* 0x0000000205e87825 */ /* 0x040fe200078e02c6 */
[----:B------:R-:W-:Y:S02]  /*4490*/  STL [R1+0x24], R225 ;  /* 0x000024e101007387 */ /* 0x000fe40000100800 */
[----:B------:R-:W-:Y:S01]  /*44a0*/  UIADD3 UR20, UP0, UR16, 0x80, URZ ;  /* 0x0000008010147890 */ /* 0x000fe2000ff1e03f */
[----:B------:R-:W-:Y:S01]  /*44b0*/  UMOV UR9, URZ ;  /* 0x0000003f00097c82 */ /* 0x000fe20008000000 */
[----:B------:R-:W-:-:S02]  /*44c0*/  IMAD.WIDE R234, R5, 0x2, R208 ;  /* 0x0000000205ea7825 */ /* 0x000fc400078e02d0 */
[----:B------:R-:W-:Y:S01]  /*44d0*/  UIADD3.X UR21, UR9, 0x40000040, URZ, UP0, !UPT ;  /* 0x4000004009157890 */ /* 0x000fe200087fe43f */
[----:B------:R-:W-:Y:S03]  /*44e0*/  STL [R1+0x20], R11 ;  /* 0x0000200b01007387 */ /* 0x000fe60000100800 */
[----:B------:R-:W-:Y:S01]  /*44f0*/  UIADD3.64 UR24, UR20, 0x80, URZ ;  /* 0x0000008014187897 */ /* 0x000fe2000fffe03f */
[----:B--2---:R-:W-:Y:S04]  /*4500*/  STS.U16 [R6+UR8+0x10000], R173 ;  /* 0x010000ad06007988 */ /* 0x004fe80008000408 */
[----:B----4-:R-:W-:Y:S04]  /*4510*/  STS.U16 [R9+UR8+0x10100], R172 ;  /* 0x010100ac09007988 */ /* 0x010fe80008000408 */
[----:B------:R-:W-:Y:S04]  /*4520*/  STS.U16 [R9+UR8+0x10500], R176 ;  /* 0x010500b009007988 */ /* 0x000fe80008000408 */
[----:B------:R-:W-:Y:S04]  /*4530*/  STS.U16 [R9+UR8+0x10900], R160 ;  /* 0x010900a009007988 */ /* 0x000fe80008000408 */
[----:B------:R0:W-:Y:S04]  /*4540*/  STS.U16 [R9+UR8+0x10d00], R166 ;  /* 0x010d00a609007988 */ /* 0x0001e80008000408 */
[----:B------:R-:W-:Y:S04]  /*4550*/  STS.U16 [R10+UR8+0x10200], R174 ;  /* 0x010200ae0a007988 */ /* 0x000fe80008000408 */
[----:B------:R1:W-:Y:S01]  /*4560*/  STS.U16 [R10+UR8+0x10600], R178 ;  /* 0x010600b20a007988 */ /* 0x0003e20008000408 */
[----:B0-----:R-:W-:-:S03]  /*4570*/  LOP3.LUT R9, R6, 0x60, RZ, 0x3c, !PT ;  /* 0x0000006006097812 */ /* 0x001fc600078e3cff */
[----:B------:R-:W-:Y:S04]  /*4580*/  STS.U16 [R10+UR8+0x10a00], R228 ;  /* 0x010a00e40a007988 */ /* 0x000fe80008000408 */
[----:B------:R-:W-:Y:S04]  /*4590*/  STS.U16 [R10+UR8+0x10e00], R230 ;  /* 0x010e00e60a007988 */ /* 0x000fe80008000408 */
[----:B---3--:R-:W-:Y:S04]  /*45a0*/  STS.U16 [R9+UR8+0x10300], R226 ;  /* 0x010300e209007988 */ /* 0x008fe80008000408 */
[----:B------:R0:W-:Y:S04]  /*45b0*/  STS.U16 [R9+UR8+0x10700], R227 ;  /* 0x010700e309007988 */ /* 0x0001e80008000408 */
[----:B------:R-:W-:Y:S04]  /*45c0*/  STS.U16 [R9+UR8+0x10b00], R229 ;  /* 0x010b00e509007988 */ /* 0x000fe80008000408 */
[----:B------:R2:W-:Y:S01]  /*45d0*/  STS.U16 [R9+UR8+0x10f00], R231 ;  /* 0x010f00e709007988 */ /* 0x0005e20008000408 */
[----:B------:R3:W-:Y:S06]  /*45e0*/  MEMBAR.ALL.CTA ;  /* 0x0000000000007992 */ /* 0x0007ec0000008000 */
[----:B---3--:R-:W3:Y:S02]  /*45f0*/  FENCE.VIEW.ASYNC.S ;  /* 0x00000000000073c6 */ /* 0x008ee40000000000 */
[----:B---3--:R-:W-:Y:S06]  /*4600*/  BAR.SYNC.DEFER_BLOCKING 0x0 ;  /* 0x0000000000007b1d */ /* 0x008fec0000010000 */
[----:B-1----:R-:W-:Y:S01]  /*4610*/  WARPGROUP.ARRIVE ;  /* 0x00000000000079c5 */ /* 0x002fe20000000000 */
[----:B------:R-:W-:-:S02]  /*4620*/  UIADD3.64 UR28, UR20, 0x100, URZ ;  /* 0x00000100141c7897 */ /* 0x000fc4000fffe03f */
[----:B------:R-:W-:Y:S02]  /*4630*/  UIADD3.64 UR32, UR20, 0x180, URZ ;  /* 0x0000018014207897 */ /* 0x000fe4000fffe03f */
[----:B------:R-:W-:Y:S01]  /*4640*/  UIADD3.64 UR36, UR20, 0x200, URZ ;  /* 0x0000020014247897 */ /* 0x000fe2000fffe03f */
[----:B------:R-:W-:Y:S01]  /*4650*/  HGMMA.64x32x16.F32.BF16 R168, gdesc[UR16].tnspA, RZ, !UPT ;  /* 0x2060000010a879f0 */ /* 0x000fe2000c7018ff */
[----:B------:R-:W-:Y:S02]  /*4660*/  UIADD3.64 UR40, UR20, 0x280, URZ ;  /* 0x0000028014287897 */ /* 0x000fe4000fffe03f */
[----:B------:R-:W-:Y:S02]  /*4670*/  UIADD3.64 UR44, UR20, 0x300, URZ ;  /* 0x00000300142c7897 */ /* 0x000fe4000fffe03f */
[----:B------:R-:W-:Y:S01]  /*4680*/  UIADD3.64 UR48, UR20, 0x800, URZ ;  /* 0x0000080014307897 */ /* 0x000fe2000fffe03f */
[C---:B0-----:R-:W-:Y:S01]  /*4690*/  IMAD.WIDE R226, R5.reuse, 0x2, R194 ;  /* 0x0000000205e27825 */ /* 0x041fe200078e02c2 */
[----:B------:R-:W-:Y:S01]  /*46a0*/  UIADD3.64 UR16, UR20, 0x780, URZ ;  /* 0x0000078014107897 */ /* 0x000fe2000fffe03f */
[----:B------:R-:W3:Y:S02]  /*46b0*/  LDG.E.U16 R236, desc[UR12][R236.64] ;  /* 0x0000000cecec7981 */ /* 0x000ee4000c1e1500 */
[----:B--2---:R-:W-:-:S02]  /*46c0*/  IMAD.WIDE R230, R5, 0x2, R196 ;  /* 0x0000000205e67825 */ /* 0x004fc400078e02c4 */
[----:B------:R-:W2:Y:S02]  /*46d0*/  LDG.E.U16 R226, desc[UR12][R226.64] ;  /* 0x0000000ce2e27981 */ /* 0x000ea4000c1e1500 */
[----:B------:R-:W-:Y:S02]  /*46e0*/  IMAD.WIDE R228, R5, 0x2, R192 ;  /* 0x0000000205e47825 */ /* 0x000fe400078e02c0 */
[----:B------:R-:W4:Y:S04]  /*46f0*/  LDG.E.U16 R242, desc[UR12][R234.64] ;  /* 0x0000000ceaf27981 */ /* 0x000f28000c1e1500 */
[----:B------:R-:W5:Y:S04]  /*4700*/  LDG.E.U16 R228, desc[UR12][R228.64] ;  /* 0x0000000ce4e47981 */ /* 0x000f68000c1e1500 */
[----:B------:R0:W3:Y:S04]  /*4710*/  LDG.E.U16 R227, desc[UR12][R230.64] ;  /* 0x0000000ce6e37981 */ /* 0x0000e8000c1e1500 */
[----:B------:R-:W4:Y:S01]  /*4720*/  LDG.E.U16 R229, desc[UR12][R232.64] ;  /* 0x0000000ce8e57981 */ /* 0x000f22000c1e1500 */
[----:B------:R-:W-:Y:S04]  /*4730*/  HGMMA.64x32x16.F32.BF16 R168, gdesc[UR20].tnspA, R168 ;  /* 0x2060000014a879f0 */ /* 0x000fe800087018a8 */
[----:B------:R-:W-:Y:S04]  /*4740*/  HGMMA.64x32x16.F32.BF16 R168, gdesc[UR24].tnspA, R168 ;  /* 0x2060000018a879f0 */ /* 0x000fe800087018a8 */
[----:B------:R-:W-:Y:S04]  /*4750*/  HGMMA.64x32x16.F32.BF16 R168, gdesc[UR28].tnspA, R168 ;  /* 0x206000001ca879f0 */ /* 0x000fe800087018a8 */
[----:B------:R-:W-:Y:S04]  /*4760*/  HGMMA.64x32x16.F32.BF16 R168, gdesc[UR32].tnspA, R168 ;  /* 0x2060000020a879f0 */ /* 0x000fe800087018a8 */
[----:B------:R-:W-:Y:S04]  /*4770*/  HGMMA.64x32x16.F32.BF16 R168, gdesc[UR36].tnspA, R168 ;  /* 0x2060000024a879f0 */ /* 0x000fe800087018a8 */
[----:B------:R-:W-:Y:S04]  /*4780*/  HGMMA.64x32x16.F32.BF16 R168, gdesc[UR40].tnspA, R168 ;  /* 0x2060000028a879f0 */ /* 0x000fe800087018a8 */
[----:B------:R-:W-:Y:S04]  /*4790*/  HGMMA.64x32x16.F32.BF16 R168, gdesc[UR44].tnspA, R168 ;  /* 0x206000002ca879f0 */ /* 0x000fe800087018a8 */
[----:B------:R-:W-:Y:S01]  /*47a0*/  HGMMA.64x32x16.F32.BF16 R152, gdesc[UR16].tnspA, RZ, !UPT ;  /* 0x20600000109879f0 */ /* 0x000fe2000c7018ff */
[----:B------:R-:W-:-:S03]  /*47b0*/  UIADD3.64 UR24, UR20, 0x880, URZ ;  /* 0x0000088014187897 */ /* 0x000fc6000fffe03f */
[----:B------:R-:W-:Y:S01]  /*47c0*/  HGMMA.64x32x16.F32.BF16 R152, gdesc[UR48].tnspA, R152 ;  /* 0x20600000309879f0 */ /* 0x000fe20008701898 */
[----:B------:R-:W-:-:S05]  /*47d0*/  UIADD3.64 UR28, UR20, 0x900, URZ ;  /* 0x00000900141c7897 */ /* 0x000fca000fffe03f */
[----:B------:R-:W-:Y:S01]  /*47e0*/  HGMMA.64x32x16.F32.BF16 R152, gdesc[UR24].tnspA, R152 ;  /* 0x20600000189879f0 */ /* 0x000fe20008701898 */
        /* <DEDUP_REMOVED lines=8> */
[----:B0-----:R-:W-:-:S05]  /*4870*/  IMAD.WIDE R230, R5, 0x2, R202 ;  /* 0x0000000205e67825 */ /* 0x001fca00078e02ca */
[----:B------:R0:W4:Y:S01]  /*4880*/  LDG.E.U16 R237, desc[UR12][R230.64] ;  /* 0x0000000ce6ed7981 */ /* 0x000122000c1e1500 */
[----:B------:R-:W-:Y:S01]  /*4890*/  HGMMA.64x32x16.F32.BF16 R152, gdesc[UR44].tnspA, R152, gsb0 ;  /* 0x206000002c9879f0 */ /* 0x000fe20008001898 */
[----:B0-----:R-:W-:-:S05]  /*48a0*/  IMAD.WIDE R230, R5, 0x2, R204 ;  /* 0x0000000205e67825 */ /* 0x001fca00078e02cc */
[----:B------:R0:W4:Y:S02]  /*48b0*/  LDG.E.U16 R240, desc[UR12][R230.64] ;  /* 0x0000000ce6f07981 */ /* 0x000124000c1e1500 */
[----:B0-----:R-:W-:-:S05]  /*48c0*/  IMAD.WIDE R230, R5, 0x2, R210 ;  /* 0x0000000205e67825 */ /* 0x001fca00078e02d2 */
[----:B------:R0:W4:Y:S01]  /*48d0*/  LDG.E.U16 R243, desc[UR12][R230.64] ;  /* 0x0000000ce6f37981 */ /* 0x000122000c1e1500 */
[----:B------:R-:W-:-:S04]  /*48e0*/  IMAD.WIDE R232, R5, 0x2, R206 ;  /* 0x0000000205e87825 */ /* 0x000fc800078e02ce */
[----:B------:R-:W-:Y:S01]  /*48f0*/  IMAD.WIDE R234, R5, 0x2, R212 ;  /* 0x0000000205ea7825 */ /* 0x000fe200078e02d4 */
[----:B------:R1:W4:Y:S05]  /*4900*/  LDG.E.U16 R241, desc[UR12][R232.64] ;  /* 0x0000000ce8f17981 */ /* 0x00032a000c1e1500 */
[----:B------:R1:W4:Y:S01]  /*4910*/  LDG.E.U16 R234, desc[UR12][R234.64] ;  /* 0x0000000ceaea7981 */ /* 0x000322000c1e1500 */
[----:B------:R-:W-:Y:S02]  /*4920*/  WARPGROUP.DEPBAR.LE gsb0, 0x0 ;  /* 0x00008000000079c5 */ /* 0x000fe40000010000 */
[----:B0-----:R-:W-:Y:S01]  /*4930*/  FMUL R230, R168, UR7 ;  /* 0x00000007a8e67c20 */ /* 0x001fe20008400000 */
[----:B------:R-:W-:-:S05]  /*4940*/  FMUL R231, R169, UR7 ;  /* 0x00000007a9e77c20 */ /* 0x000fca0008400000 */
[----:B------:R-:W-:Y:S01]  /*4950*/  FMNMX R230, R230, R231, !PT ;  /* 0x000000e7e6e67209 */ /* 0x000fe20007800000 */
[----:B------:R-:W-:-:S05]  /*4960*/  FMUL R231, R172, UR7 ;  /* 0x00000007ace77c20 */ /* 0x000fca0008400000 */
[----:B------:R-:W-:Y:S01]  /*4970*/  FMNMX R230, R231, R230, !PT ;  /* 0x000000e6e7e67209 */ /* 0x000fe20007800000 */
[----:B------:R-:W-:-:S05]  /*4980*/  FMUL R231, R173, UR7 ;  /* 0x00000007ade77c20 */ /* 0x000fca0008400000 */
[----:B------:R-:W-:Y:S01]  /*4990*/  FMNMX R230, R231, R230, !PT ;  /* 0x000000e6e7e67209 */ /* 0x000fe20007800000 */
[----:B------:R-:W-:-:S05]  /*49a0*/  FMUL R231, R176, UR7 ;  /* 0x00000007b0e77c20 */ /* 0x000fca0008400000 */
[----:B------:R-:W-:Y:S01]  /*49b0*/  FMNMX R230, R231, R230, !PT ;  /* 0x000000e6e7e67209 */ /* 0x000fe20007800000 */
[----:B------:R-:W-:Y:S01]  /*49c0*/  FMUL R231, R177, UR7 ;  /* 0x00000007b1e77c20 */ /* 0x000fe20008400000 */
[----:B-1----:R-:W-:-:S04]  /*49d0*/  IMAD.WIDE R232, R5, 0x2, R214 ;  /* 0x0000000205e87825 */ /* 0x002fc800078e02d6 */
[----:B------:R-:W-:Y:S01]  /*49e0*/  FMUL R247, R180, UR7 ;  /* 0x00000007b4f77c20 */ /* 0x000fe20008400000 */
[----:B------:R-:W-:Y:S01]  /*49f0*/  FMNMX R230, R231, R230, !PT ;  /* 0x000000e6e7e67209 */ /* 0x000fe20007800000 */
[----:B------:R0:W4:Y:S01]  /*4a00*/  LDG.E.U16 R246, desc[UR12][R232.64] ;  /* 0x0000000ce8f67981 */ /* 0x000122000c1e1500 */
[----:B------:R-:W-:Y:S02]  /*4a10*/  FMUL R235, R181, UR7 ;  /* 0x00000007b5eb7c20 */ /* 0x000fe40008400000 */
[----:B------:R-:W-:Y:S01]  /*4a20*/  FMNMX R247, R247, R230, !PT ;  /* 0x000000e6f7f77209 */ /* 0x000fe20007800000 */
[----:B------:R-:W-:-:S04]  /*4a30*/  IMAD.WIDE R230, R5, 0x2, R218 ;  /* 0x0000000205e67825 */ /* 0x000fc800078e02da */
[----:B0-----:R-:W-:Y:S01]  /*4a40*/  IMAD.WIDE R232, R5, 0x2, R216 ;  /* 0x0000000205e87825 */ /* 0x001fe200078e02d8 */
[----:B------:R-:W-:Y:S02]  /*4a50*/  FMNMX R247, R235, R247, !PT ;  /* 0x000000f7ebf77209 */ /* 0x000fe40007800000 */
[----:B------:R0:W4:Y:S04]  /*4a60*/  LDG.E.U16 R235, desc[UR12][R230.64] ;  /* 0x0000000ce6eb7981 */ /* 0x000128000c1e1500 */
[----:B------:R1:W4:Y:S01]  /*4a70*/  LDG.E.U16 R248, desc[UR12][R232.64] ;  /* 0x0000000ce8f87981 */ /* 0x000322000c1e1500 */
[----:B0-----:R-:W-:-:S04]  /*4a80*/  IMAD.WIDE R230, R5, 0x2, R220 ;  /* 0x0000000205e67825 */ /* 0x001fc800078e02dc */
[----:B-1----:R-:W-:Y:S02]  /*4a90*/  IMAD.WIDE R232, R5, 0x2, R222 ;  /* 0x0000000205e87825 */ /* 0x002fe400078e02de */
[----:B------:R0:W4:Y:S04]  /*4aa0*/  LDG.E.U16 R231, desc[UR12][R230.64] ;  /* 0x0000000ce6e77981 */ /* 0x000128000c1e1500 */
[----:B------:R1:W4:Y:S04]  /*4ab0*/  LDG.E.U16 R232, desc[UR12][R232.64] ;  /* 0x0000000ce8e87981 */ /* 0x000328000c1e1500 */
[----:B------:R-:W1:Y:S01]  /*4ac0*/  SHFL.BFLY PT, R249, R247, 0x2, 0x1f ;  /* 0x0c401f00f7f97f89 */ /* 0x000e6200000e0000 */
[----:B0-----:R-:W-:Y:S01]  /*4ad0*/  FMUL R230, R170, UR7 ;  /* 0x00000007aae67c20 */ /* 0x001fe20008400000 */
[----:B------:R-:W-:Y:S01]  /*4ae0*/  FMUL R252, R153, UR7 ;  /* 0x0000000799fc7c20 */ /* 0x000fe20008400000 */
[----:B------:R-:W-:Y:S01]  /*4af0*/  BAR.SYNC.DEFER_BLOCKING 0x0 ;  /* 0x0000000000007b1d */ /* 0x000fe20000010000 */
[----:B-1----:R-:W-:-:S05]  /*4b00*/  FMUL R233, R171, UR7 ;  /* 0x00000007abe97c20 */ /* 0x002fca0008400000 */
[----:B------:R-:W-:Y:S01]  /*4b10*/  FMNMX R230, R230, R233, !PT ;  /* 0x000000e9e6e67209 */ /* 0x000fe20007800000 */
[----:B------:R-:W-:-:S05]  /*4b20*/  FMUL R233, R174, UR7 ;  /* 0x00000007aee97c20 */ /* 0x000fca0008400000 */
[----:B------:R-:W-:Y:S01]  /*4b30*/  FMNMX R230, R233, R230, !PT ;  /* 0x000000e6e9e67209 */ /* 0x000fe20007800000 */
[----:B------:R-:W-:Y:S01]  /*4b40*/  FMUL R233, R175, UR7 ;  /* 0x00000007afe97c20 */ /* 0x000fe20008400000 */
[----:B------:R-:W-:Y:S01]  /*4b50*/  FMNMX R249, R247, R249, !PT ;  /* 0x000000f9f7f97209 */ /* 0x000fe20007800000 */
[----:B------:R-:W-:-:S03]  /*4b60*/  FMUL R247, R178, UR7 ;  /* 0x00000007b2f77c20 */ /* 0x000fc60008400000 */
[----:B------:R-:W-:Y:S02]  /*4b70*/  FMNMX R233, R233, R230, !PT ;  /* 0x000000e6e9e97209 */ /* 0x000fe40007800000 */
[----:B------:R-:W0:Y:S02]  /*4b80*/  SHFL.BFLY PT, R230, R249, 0x1, 0x1f ;  /* 0x0c201f00f9e67f89 */ /* 0x000e2400000e0000 */
[----:B------:R-:W-:Y:S01]  /*4b90*/  FMNMX R233, R247, R233, !PT ;  /* 0x000000e9f7e97209 */ /* 0x000fe20007800000 */
[----:B------:R-:W-:-:S05]  /*4ba0*/  FMUL R247, R179, UR7 ;  /* 0x00000007b3f77c20 */ /* 0x000fca0008400000 */
[----:B------:R-:W-:Y:S01]  /*4bb0*/  FMNMX R233, R247, R233, !PT ;  /* 0x000000e9f7e97209 */ /* 0x000fe20007800000 */
[----:B------:R-:W-:-:S05]  /*4bc0*/  FMUL R247, R182, UR7 ;  /* 0x00000007b6f77c20 */ /* 0x000fca0008400000 */
[----:B------:R-:W-:Y:S01]  /*4bd0*/  FMNMX R247, R247, R233, !PT ;  /* 0x000000e9f7f77209 */ /* 0x000fe20007800000 */
[----:B------:R-:W-:-:S05]  /*4be0*/  FMUL R233, R183, UR7 ;  /* 0x00000007b7e97c20 */ /* 0x000fca0008400000 */
[----:B------:R-:W-:Y:S02]  /*4bf0*/  FMNMX R247, R233, R247, !PT ;  /* 0x000000f7e9f77209 */ /* 0x000fe40007800000 */
[----:B0-----:R-:W-:-:S03]  /*4c00*/  FMNMX R230, R249, R230, !PT ;  /* 0x000000e6f9e67209 */ /* 0x001fc60007800000 */
[----:B------:R-:W0:Y:S01]  /*4c10*/  SHFL.BFLY PT, R233, R247, 0x2, 0x1f ;  /* 0x0c401f00f7e97f89 */ /* 0x000e2200000e0000 */
[----:B------:R-:W-:Y:S01]  /*4c20*/  FMNMX R230, R230, R4, !PT ;  /* 0x00000004e6e67209 */ /* 0x000fe20007800000 */
[----:B------:R-:W-:-:S04]  /*4c30*/  FMUL R249, R152, UR7 ;  /* 0x0000000798f97c20 */ /* 0x000fc80008400000 */
[----:B------:R-:W-:Y:S01]  /*4c40*/  FFMA R168, R168, UR7, -R230 ;  /* 0x00000007a8a87c23 */ /* 0x000fe200080008e6 */
[----:B------:R-:W-:-:S03]  /*4c50*/  FMNMX R249, R249, R252, !PT ;  /* 0x000000fcf9f97209 */ /* 0x000fc60007800000 */
[----:B------:R-:W-:Y:S01]  /*4c60*/  FMUL R252, R168, 1.4426950216293334961 ;  /* 0x3fb8aa3ba8fc7820 */ /* 0x000fe20000400000 */
[----:B------:R-:W-:Y:S01]  /*4c70*/  FMUL R168, R156, UR7 ;  /* 0x000000079ca87c20 */ /* 0x000fe20008400000 */
[--C-:B------:R-:W-:Y:S01]  /*4c80*/  FFMA R172, R172, UR7, -R230.reuse ;  /* 0x00000007acac7c23 */ /* 0x100fe200080008e6 */
[----:B------:R-:W-:-:S03]  /*4c90*/  FFMA R173, R173, UR7, -R230 ;  /* 0x00000007adad7c23 */ /* 0x000fc600080008e6 */
[----:B------:R-:W-:Y:S01]  /*4ca0*/  FMNMX R168, R168, R249, !PT ;  /* 0x000000f9a8a87209 */ /* 0x000fe20007800000 */
[----:B------:R-:W-:Y:S01]  /*4cb0*/  FMUL R249, R157, UR7 ;  /* 0x000000079df97c20 */ /* 0x000fe20008400000 */
[----:B------:R-:W-:Y:S01]  /*4cc0*/  FMUL R172, R172, 1.4426950216293334961 ;  /* 0x3fb8aa3bacac7820 */ /* 0x000fe20000400000 */
[----:B------:R-:W-:-:S03]  /*4cd0*/  FFMA R169, R169, UR7, -R230 ;  /* 0x00000007a9a97c23 */ /* 0x000fc600080008e6 */
[----:B------:R1:W-:Y:S01]  /*4ce0*/  MUFU.EX2 R224, R172 ;  /* 0x000000ac00e07308 */ /* 0x0003e20000000800 */
[----:B------:R-:W-:Y:S01]  /*4cf0*/  FMNMX R249, R249, R168, !PT ;  /* 0x000000a8f9f97209 */ /* 0x000fe20007800000 */
[----:B------:R-:W-:Y:S01]  /*4d00*/  FMUL R169, R169, 1.4426950216293334961 ;  /* 0x3fb8aa3ba9a97820 */ /* 0x000fe20000400000 */
[----:B0-----:R-:W-:Y:S01]  /*4d10*/  FMNMX R168, R247, R233, !PT ;  /* 0x000000e9f7a87209 */ /* 0x001fe20007800000 */
[----:B-1----:R-:W-:-:S04]  /*4d20*/  FMUL R172, R173, 1.4426950216293334961 ;  /* 0x3fb8aa3badac7820 */ /* 0x002fc80000400000 */
[----:B------:R0:W-:Y:S08]  /*4d30*/  MUFU.EX2 R9, R169 ;  /* 0x000000a900097308 */ /* 0x0001f00000000800 */
[----:B------:R1:W-:Y:S01]  /*4d40*/  MUFU.EX2 R225, R172 ;  /* 0x000000ac00e17308 */ /* 0x0003e20000000800 */
[----:B0-----:R-:W-:Y:S01]  /*4d50*/  FMUL R169, R160, UR7 ;  /* 0x00000007a0a97c20 */ /* 0x001fe20008400000 */
[----:B-1----:R-:W0:Y:S04]  /*4d60*/  SHFL.BFLY PT, R172, R168, 0x1, 0x1f ;  /* 0x0c201f00a8ac7f89 */ /* 0x002e2800000e0000 */
[----:B------:R-:W-:Y:S01]  /*4d70*/  FMNMX R173, R169, R249, !PT ;  /* 0x000000f9a9ad7209 */ /* 0x000fe20007800000 */
[----:B------:R-:W-:Y:S01]  /*4d80*/  FFMA R169, R176, UR7, -R230 ;  /* 0x00000007b0a97c23 */ /* 0x000fe200080008e6 */
[----:B------:R-:W-:-:S05]  /*4d90*/  FMUL R176, R161, UR7 ;  /* 0x00000007a1b07c20 */ /* 0x000fca0008400000 */
[----:B------:R-:W-:Y:S01]  /*4da0*/  FMNMX R173, R176, R173, !PT ;  /* 0x000000adb0ad7209 */ /* 0x000fe20007800000 */
[----:B------:R-:W-:-:S05]  /*4db0*/  FMUL R176, R164, UR7 ;  /* 0x00000007a4b07c20 */ /* 0x000fca0008400000 */
[----:B------:R-:W-:Y:S01]  /*4dc0*/  FMNMX R173, R176, R173, !PT ;  /* 0x000000adb0ad7209 */ /* 0x000fe20007800000 */
[----:B------:R-:W-:Y:S01]  /*4dd0*/  FMUL R176, R165, UR7 ;  /* 0x00000007a5b07c20 */ /* 0x000fe20008400000 */
[----:B------:R-:W-:Y:S01]  /*4de0*/  FMUL R169, R169, 1.4426950216293334961 ;  /* 0x3fb8aa3ba9a97820 */ /* 0x000fe20000400000 */
[----:B0-----:R-:W-:-:S03]  /*4df0*/  FMNMX R168, R168, R172, !PT ;  /* 0x000000aca8a87209 */ /* 0x001fc60007800000 */
[----:B------:R-:W-:-:S05]  /*4e00*/  FMNMX R172, R176, R173, !PT ;  /* 0x000000adb0ac7209 */ /* 0x000fca0007800000 */
[----:B------:R-:W0:Y:S01]  /*4e10*/  SHFL.BFLY PT, R173, R172, 0x2, 0x1f ;  /* 0x0c401f00acad7f89 */ /* 0x000e2200000e0000 */
[----:B------:R1:W4:Y:S01]  /*4e20*/  MUFU.EX2 R10, R252 ;  /* 0x000000fc000a7308 */ /* 0x0003220000000800 */
[----:B------:R-:W-:Y:S01]  /*4e30*/  FMNMX R168, R168, R7, !PT ;  /* 0x00000007a8a87209 */ /* 0x000fe20007800000 */
[----:B------:R-:W-:-:S06]  /*4e40*/  FMUL R176, R158, UR7 ;  /* 0x000000079eb07c20 */ /* 0x000fcc0008400000 */
[----:B------:R2:W-:Y:S01]  /*4e50*/  MUFU.EX2 R11, R169 ;  /* 0x000000a9000b7308 */ /* 0x0005e20000000800 */
[----:B-1----:R-:W-:Y:S01]  /*4e60*/  FFMA R252, R177, UR7, -R230 ;  /* 0x00000007b1fc7c23 */ /* 0x002fe200080008e6 */
[----:B------:R-:W-:Y:S01]  /*4e70*/  FMUL R177, R155, UR7 ;  /* 0x000000079bb17c20 */ /* 0x000fe20008400000 */
[----:B------:R-:W-:Y:S01]  /*4e80*/  FFMA R170, R170, UR7, -R168 ;  /* 0x00000007aaaa7c23 */ /* 0x000fe200080008a8 */
[----:B--2---:R-:W-:Y:S01]  /*4e90*/  FMUL R169, R154, UR7 ;  /* 0x000000079aa97c20 */ /* 0x004fe20008400000 */
[----:B------:R-:W-:Y:S02]  /*4ea0*/  FFMA R181, R181, UR7, -R230 ;  /* 0x00000007b5b57c23 */ /* 0x000fe400080008e6 */
[----:B------:R-:W-:Y:S02]  /*4eb0*/  FMUL R233, R170, 1.4426950216293334961 ;  /* 0x3fb8aa3baae97820 */ /* 0x000fe40000400000 */
[----:B------:R-:W-:Y:S01]  /*4ec0*/  FMNMX R169, R169, R177, !PT ;  /* 0x000000b1a9a97209 */ /* 0x000fe20007800000 */
[----:B------:R-:W-:Y:S01]  /*4ed0*/  FMUL R170, R159, UR7 ;  /* 0x000000079faa7c20 */ /* 0x000fe20008400000 */
[----:B------:R-:W-:Y:S01]  /*4ee0*/  FFMA R171, R171, UR7, -R168 ;  /* 0x00000007abab7c23 */ /* 0x000fe200080008a8 */
[----:B------:R-:W-:Y:S01]  /*4ef0*/  FMUL R181, R181, 1.4426950216293334961 ;  /* 0x3fb8aa3bb5b57820 */ /* 0x000fe20000400000 */
[----:B------:R-:W-:-:S02]  /*4f00*/  FMNMX R169, R176, R169, !PT ;  /* 0x000000a9b0a97209 */ /* 0x000fc40007800000 */
[----:B------:R-:W-:Y:S02]  /*4f10*/  FMUL R171, R171, 1.4426950216293334961 ;  /* 0x3fb8aa3babab7820 */ /* 0x000fe40000400000 */
[----:B------:R-:W-:Y:S01]  /*4f20*/  FMNMX R169, R170, R169, !PT ;  /* 0x000000a9aaa97209 */ /* 0x000fe20007800000 */
[----:B------:R-:W-:Y:S01]  /*4f30*/  FMUL R170, R162, UR7 ;  /* 0x00000007a2aa7c20 */ /* 0x000fe20008400000 */
[----:B------:R-:W-:Y:S04]  /*4f40*/  MUFU.EX2 R247, R181 ;  /* 0x000000b500f77308 */ /* 0x000fe80000000800 */
[----:B------:R-:W-:-:S04]  /*4f50*/  FMNMX R169, R170, R169, !PT ;  /* 0x000000a9aaa97209 */ /* 0x000fc80007800000 */
[----:B------:R0:W-:Y:S01]  /*4f60*/  MUFU.EX2 R181, R171 ;  /* 0x000000ab00b57308 */ /* 0x0001e20000000800 */
[----:B------:R-:W-:Y:S01]  /*4f70*/  FMUL R170, R163, UR7 ;  /* 0x00000007a3aa7c20 */ /* 0x000fe20008400000 */
[----:B0-----:R-:W-:-:S04]  /*4f80*/  FMNMX R171, R172, R173, !PT ;  /* 0x000000adacab7209 */ /* 0x001fc80007800000 */
[----:B------:R-:W-:Y:S01]  /*4f90*/  FMNMX R169, R170, R169, !PT ;  /* 0x000000a9aaa97209 */ /* 0x000fe20007800000 */
[----:B------:R-:W0:Y:S01]  /*4fa0*/  SHFL.BFLY PT, R172, R171, 0x1, 0x1f ;  /* 0x0c201f00abac7f89 */ /* 0x000e2200000e0000 */
[----:B------:R-:W-:Y:S01]  /*4fb0*/  FMUL R170, R166, UR7 ;  /* 0x00000007a6aa7c20 */ /* 0x000fe20008400000 */
[----:B------:R-:W-:-:S04]  /*4fc0*/  FMUL R177, R167, UR7 ;  /* 0x00000007a7b17c20 */ /* 0x000fc80008400000 */
[----:B------:R-:W-:Y:S01]  /*4fd0*/  FMNMX R170, R170, R169, !PT ;  /* 0x000000a9aaaa7209 */ /* 0x000fe20007800000 */
[----:B------:R-:W-:-:S03]  /*4fe0*/  FFMA R180, R180, UR7, -R230 ;  /* 0x00000007b4b47c23 */ /* 0x000fc600080008e6 */
[----:B------:R-:W-:Y:S01]  /*4ff0*/  FMNMX R177, R177, R170, !PT ;  /* 0x000000aab1b17209 */ /* 0x000fe20007800000 */
[--C-:B------:R-:W-:Y:S01]  /*5000*/  FFMA R173, R178, UR7, -R168.reuse ;  /* 0x00000007b2ad7c23 */ /* 0x100fe200080008a8 */
[----:B------:R-:W-:Y:S01]  /*5010*/  FFMA R174, R174, UR7, -R168 ;  /* 0x00000007aeae7c23 */ /* 0x000fe200080008a8 */
[----:B------:R-:W-:Y:S02]  /*5020*/  FMUL R180, R180, 1.4426950216293334961 ;  /* 0x3fb8aa3bb4b47820 */ /* 0x000fe40000400000 */
[----:B------:R-:W1:Y:S01]  /*5030*/  SHFL.BFLY PT, R178, R177, 0x2, 0x1f ;  /* 0x0c401f00b1b27f89 */ /* 0x000e6200000e0000 */
[----:B------:R-:W-:Y:S01]  /*5040*/  FMUL R174, R174, 1.4426950216293334961 ;  /* 0x3fb8aa3baeae7820 */ /* 0x000fe20000400000 */
[----:B------:R-:W-:Y:S01]  /*5050*/  MUFU.EX2 R249, R180 ;  /* 0x000000b400f97308 */ /* 0x000fe20000000800 */
[----:B0-----:R-:W-:-:S07]  /*5060*/  FMNMX R172, R171, R172, !PT ;  /* 0x000000acabac7209 */ /* 0x001fce0007800000 */
[----:B------:R0:W-:Y:S02]  /*5070*/  MUFU.EX2 R180, R174 ;  /* 0x000000ae00b47308 */ /* 0x0001e40000000800 */
[----:B0-----:R-:W-:Y:S01]  /*5080*/  FADD R174, -R168, R7 ;  /* 0x00000007a8ae7221 */ /* 0x001fe20000000100 */
[----:B------:R-:W-:-:S05]  /*5090*/  FMNMX R7, R172, R2, !PT ;  /* 0x00000002ac077209 */ /* 0x000fca0007800000 */
[--C-:B------:R-:W-:Y:S01]  /*50a0*/  FFMA R152, R152, UR7, -R7.reuse ;  /* 0x0000000798987c23 */ /* 0x100fe20008000807 */
[----:B------:R-:W-:-:S03]  /*50b0*/  FFMA R153, R153, UR7, -R7 ;  /* 0x0000000799997c23 */ /* 0x000fc60008000807 */
[----:B------:R-:W-:Y:S01]  /*50c0*/  FMUL R152, R152, 1.4426950216293334961 ;  /* 0x3fb8aa3b98987820 */ /* 0x000fe20000400000 */
[----:B------:R-:W-:Y:S01]  /*50d0*/  FMUL R172, R174, 1.4426950216293334961 ;  /* 0x3fb8aa3baeac7820 */ /* 0x000fe20000400000 */
[----:B------:R-:W-:Y:S02]  /*50e0*/  FMUL R153, R153, 1.4426950216293334961 ;  /* 0x3fb8aa3b99997820 */ /* 0x000fe40000400000 */
[----:B------:R1:W-:Y:S02]  /*50f0*/  MUFU.EX2 R174, R152 ;  /* 0x0000009800ae7308 */ /* 0x0003e40000000800 */
[----:B-1----:R-:W-:-:S06]  /*5100*/  FMNMX R152, R177, R178, !PT ;  /* 0x000000b2b1987209 */ /* 0x002fcc0007800000 */
[----:B------:R0:W-:Y:S02]  /*5110*/  MUFU.EX2 R176, R153 ;  /* 0x0000009900b07308 */ /* 0x0001e40000000800 */
[----:B0-----:R-:W0:Y:S04]  /*5120*/  SHFL.BFLY PT, R153, R152, 0x1, 0x1f ;  /* 0x0c201f0098997f89 */ /* 0x001e2800000e0000 */
[----:B-----5:R-:W-:Y:S04]  /*5130*/  STS.U16 [R0+UR8+0x10000], R228 ;  /* 0x010000e400007988 */ /* 0x020fe80008000408 */
[----:B------:R-:W-:Y:S04]  /*5140*/  STS.U16 [R0+UR8+0x10200], R226 ;  /* 0x010200e200007988 */ /* 0x000fe80008000408 */
[----:B---3--:R1:W-:Y:S04]  /*5150*/  STS.U16 [R0+UR8+0x10400], R227 ;  /* 0x010400e300007988 */ /* 0x0083e80008000408 */
[----:B----4-:R2:W-:Y:S04]  /*5160*/  STS.U16 [R0+UR8+0x10600], R229 ;  /* 0x010600e500007988 */ /* 0x0105e80008000408 */
        /* <DEDUP_REMOVED lines=11> */
[----:B------:R4:W-:Y:S01]  /*5220*/  STS.U16 [R0+UR8+0x11e00], R232 ;  /* 0x011e00e800007988 */ /* 0x0009e20008000408 */
[----:B------:R5:W-:Y:S06]  /*5230*/  MEMBAR.ALL.CTA ;  /* 0x0000000000007992 */ /* 0x000bec0000008000 */
[----:B-----5:R-:W5:Y:S01]  /*5240*/  FENCE.VIEW.ASYNC.S ;  /* 0x00000000000073c6 */ /* 0x020f620000000000 */
[----:B0-----:R-:W-:Y:S01]  /*5250*/  FMNMX R153, R152, R153, !PT ;  /* 0x0000009998997209 */ /* 0x001fe20007800000 */
[----:B------:R-:W-:-:S03]  /*5260*/  FADD R152, -R7, R2 ;  /* 0x0000000207987221 */ /* 0x000fc60000000100 */
[----:B------:R-:W-:Y:S01]  /*5270*/  FMNMX R2, R153, R8, !PT ;  /* 0x0000000899027209 */ /* 0x000fe20007800000 */
[----:B------:R-:W-:Y:S01]  /*5280*/  FMUL R152, R152, 1.4426950216293334961 ;  /* 0x3fb8aa3b98987820 */ /* 0x000fe20000400000 */
[----:B------:R-:W-:Y:S01]  /*5290*/  FADD R4, -R230, R4 ;  /* 0x00000004e6047221 */ /* 0x000fe20000000100 */
[--C-:B------:R-:W-:Y:S01]  /*52a0*/  FFMA R175, R175, UR7, -R168.reuse ;  /* 0x00000007afaf7c23 */ /* 0x100fe200080008a8 */
[----:B------:R-:W-:Y:S01]  /*52b0*/  FFMA R179, R179, UR7, -R168 ;  /* 0x00000007b3b37c23 */ /* 0x000fe200080008a8 */
[--C-:B------:R-:W-:Y:S01]  /*52c0*/  FFMA R154, R154, UR7, -R2.reuse ;  /* 0x000000079a9a7c23 */ /* 0x100fe20008000802 */
[----:B-1----:R0:W-:Y:S01]  /*52d0*/  MUFU.EX2 R227, R152 ;  /* 0x0000009800e37308 */ /* 0x0021e20000000800 */
[----:B------:R-:W-:Y:S01]  /*52e0*/  FFMA R155, R155, UR7, -R2 ;  /* 0x000000079b9b7c23 */ /* 0x000fe20008000802 */
[--C-:B------:R-:W-:Y:S01]  /*52f0*/  FFMA R182, R182, UR7, -R168.reuse ;  /* 0x00000007b6b67c23 */ /* 0x100fe200080008a8 */
[----:B------:R-:W-:Y:S01]  /*5300*/  FFMA R183, R183, UR7, -R168 ;  /* 0x00000007b7b77c23 */ /* 0x000fe200080008a8 */
[--C-:B------:R-:W-:Y:S01]  /*5310*/  FFMA R178, R157, UR7, -R7.reuse ;  /* 0x000000079db27c23 */ /* 0x100fe20008000807 */
[----:B------:R-:W-:Y:S01]  /*5320*/  FMUL R4, R4, 1.4426950216293334961 ;  /* 0x3fb8aa3b04047820 */ /* 0x000fe20000400000 */
[--C-:B------:R-:W-:Y:S01]  /*5330*/  FFMA R156, R156, UR7, -R7.reuse ;  /* 0x000000079c9c7c23 */ /* 0x100fe20008000807 */
[--C-:B------:R-:W-:Y:S01]  /*5340*/  FFMA R160, R160, UR7, -R7.reuse ;  /* 0x00000007a0a07c23 */ /* 0x100fe20008000807 */
[----:B0-----:R-:W-:Y:S01]  /*5350*/  FADD R152, -R2, R8 ;  /* 0x0000000802987221 */ /* 0x001fe20000000100 */
[--C-:B------:R-:W-:Y:S01]  /*5360*/  FFMA R161, R161, UR7, -R7.reuse ;  /* 0x00000007a1a17c23 */ /* 0x100fe20008000807 */
[--C-:B------:R-:W-:Y:S01]  /*5370*/  FFMA R164, R164, UR7, -R7.reuse ;  /* 0x00000007a4a47c23 */ /* 0x100fe20008000807 */
[----:B------:R-:W-:Y:S01]  /*5380*/  FFMA R165, R165, UR7, -R7 ;  /* 0x00000007a5a57c23 */ /* 0x000fe20008000807 */
[--C-:B------:R-:W-:Y:S01]  /*5390*/  FFMA R158, R158, UR7, -R2.reuse ;  /* 0x000000079e9e7c23 */ /* 0x100fe20008000802 */
[--C-:B------:R-:W-:Y:S01]  /*53a0*/  FFMA R159, R159, UR7, -R2.reuse ;  /* 0x000000079f9f7c23 */ /* 0x100fe20008000802 */
[--C-:B------:R-:W-:Y:S01]  /*53b0*/  FFMA R162, R162, UR7, -R2.reuse ;  /* 0x00000007a2a27c23 */ /* 0x100fe20008000802 */
[--C-:B------:R-:W-:Y:S01]  /*53c0*/  FFMA R163, R163, UR7, -R2.reuse ;  /* 0x00000007a3a37c23 */ /* 0x100fe20008000802 */
[--C-:B------:R-:W-:Y:S01]  /*53d0*/  FFMA R166, R166, UR7, -R2.reuse ;  /* 0x00000007a6a67c23 */ /* 0x100fe20008000802 */
[----:B------:R-:W-:Y:S01]  /*53e0*/  FFMA R167, R167, UR7, -R2 ;  /* 0x00000007a7a77c23 */ /* 0x000fe20008000802 */
[----:B------:R-:W-:Y:S01]  /*53f0*/  FMUL R154, R154, 1.4426950216293334961 ;  /* 0x3fb8aa3b9a9a7820 */ /* 0x000fe20000400000 */
        /* <DEDUP_REMOVED lines=9> */
[----:B------:R-:W0:Y:S01]  /*5490*/  MUFU.EX2 R233, R233 ;  /* 0x000000e900e97308 */ /* 0x000e220000000800 */
        /* <DEDUP_REMOVED lines=11> */
[----:B------:R-:W-:Y:S08]  /*5550*/  MUFU.EX2 R228, R154 ;  /* 0x0000009a00e47308 */ /* 0x000ff00000000800 */
[----:B--2---:R-:W1:Y:S08]  /*5560*/  MUFU.EX2 R229, R155 ;  /* 0x0000009b00e57308 */ /* 0x004e700000000800 */
[----:B------:R-:W2:Y:S08]  /*5570*/  MUFU.EX2 R4, R4 ;  /* 0x0000000400047308 */ /* 0x000eb00000000800 */
[----:B------:R-:W5:Y:S08]  /*5580*/  MUFU.EX2 R172, R172 ;  /* 0x000000ac00ac7308 */ /* 0x000f700000000800 */
[----:B---3--:R-:W3:Y:S08]  /*5590*/  MUFU.EX2 R231, R152 ;  /* 0x0000009800e77308 */ /* 0x008ef00000000800 */
[----:B------:R-:W3:Y:S08]  /*55a0*/  MUFU.EX2 R252, R252 ;  /* 0x000000fc00fc7308 */ /* 0x000ef00000000800 */
[----:B------:R-:W3:Y:S08]  /*55b0*/  MUFU.EX2 R175, R175 ;  /* 0x000000af00af7308 */ /* 0x000ef00000000800 */
[----:B------:R-:W-:Y:S08]  /*55c0*/  MUFU.EX2 R173, R173 ;  /* 0x000000ad00ad7308 */ /* 0x000ff00000000800 */
[----:B------:R-:W3:Y:S08]  /*55d0*/  MUFU.EX2 R169, R169 ;  /* 0x000000a900a97308 */ /* 0x000ef00000000800 */
[----:B------:R-:W-:Y:S08]  /*55e0*/  MUFU.EX2 R170, R170 ;  /* 0x000000aa00aa7308 */ /* 0x000ff00000000800 */
[----:B------:R-:W3:Y:S08]  /*55f0*/  MUFU.EX2 R171, R171 ;  /* 0x000000ab00ab7308 */ /* 0x000ef00000000800 */
[----:B------:R-:W-:Y:S08]  /*5600*/  MUFU.EX2 R177, R156 ;  /* 0x0000009c00b17308 */ /* 0x000ff00000000800 */
[----:B------:R-:W3:Y:S08]  /*5610*/  MUFU.EX2 R178, R178 ;  /* 0x000000b200b27308 */ /* 0x000ef00000000800 */
[----:B------:R-:W-:Y:S08]  /*5620*/  MUFU.EX2 R179, R160 ;  /* 0x000000a000b37308 */ /* 0x000ff00000000800 */
[----:B------:R1:W3:Y:S08]  /*5630*/  MUFU.EX2 R182, R161 ;  /* 0x000000a100b67308 */ /* 0x0002f00000000800 */
[----:B------:R-:W-:Y:S08]  /*5640*/  MUFU.EX2 R183, R164 ;  /* 0x000000a400b77308 */ /* 0x000ff00000000800 */
[----:B------:R-:W3:Y:S08]  /*5650*/  MUFU.EX2 R226, R165 ;  /* 0x000000a500e27308 */ /* 0x000ef00000000800 */
[----:B------:R3:W-:Y:S08]  /*5660*/  MUFU.EX2 R236, R158 ;  /* 0x0000009e00ec7308 */ /* 0x0007f00000000800 */
[----:B------:R3:W3:Y:S08]  /*5670*/  MUFU.EX2 R237, R159 ;  /* 0x0000009f00ed7308 */ /* 0x0006f00000000800 */
[----:B------:R3:W-:Y:S08]  /*5680*/  MUFU.EX2 R240, R162 ;  /* 0x000000a200f07308 */ /* 0x0007f00000000800 */
[----:B------:R-:W3:Y:S08]  /*5690*/  MUFU.EX2 R234, R163 ;  /* 0x000000a300ea7308 */ /* 0x000ef00000000800 */
[----:B------:R3:W-:Y:S08]  /*56a0*/  MUFU.EX2 R241, R166 ;  /* 0x000000a600f17308 */ /* 0x0007f00000000800 */
[----:B------:R-:W3:Y:S01]  /*56b0*/  MUFU.EX2 R8, R167 ;  /* 0x000000a700087308 */ /* 0x000ee20000000800 */
[----:B----4-:R-:W-:Y:S01]  /*56c0*/  FADD R232, R10, R9 ;  /* 0x000000090ae87221 */ /* 0x010fe20000000000 */
[----:B0-----:R-:W-:Y:S01]  /*56d0*/  F2FP.BF16.F32.PACK_AB R153, R181, R233 ;  /* 0x000000e9b599723e */ /* 0x001fe200000010ff */
[----:B------:R-:W-:Y:S01]  /*56e0*/  FADD R181, R233, R181 ;  /* 0x000000b5e9b57221 */ /* 0x000fe20000000000 */
[----:B-1----:R-:W-:Y:S01]  /*56f0*/  F2FP.BF16.F32.PACK_AB R161, R229, R228 ;  /* 0x000000e4e5a1723e */ /* 0x002fe200000010ff */
[-C--:B--2---:R-:W-:Y:S01]  /*5700*/  FMUL R88, R88, R4.reuse ;  /* 0x0000000458587220 */ /* 0x084fe20000400000 */
[-C--:B------:R-:W-:Y:S01]  /*5710*/  FMUL R89, R89, R4.reuse ;  /* 0x0000000459597220 */ /* 0x080fe20000400000 */
        /* <DEDUP_REMOVED lines=28> */
[----:B------:R-:W-:Y:S01]  /*58e0*/  FMUL R148, R148, R4 ;  /* 0x0000000494947220 */ /* 0x000fe20000400000 */
[-C--:B-----5:R-:W-:Y:S01]  /*58f0*/  FMUL R90, R90, R172.reuse ;  /* 0x000000ac5a5a7220 */ /* 0x0a0fe20000400000 */
        /* <DEDUP_REMOVED lines=61> */
[-C--:B---3--:R-:W-:Y:S01]  /*5cd0*/  FMUL R26, R26, R231.reuse ;  /* 0x000000e71a1a7220 */ /* 0x088fe20000400000 */
        /* <DEDUP_REMOVED lines=30> */
[----:B------:R-:W-:Y:S01]  /*5ec0*/  FMUL R149, R149, R4 ;  /* 0x0000000495957220 */ /* 0x000fe20000400000 */
[----:B------:R-:W-:Y:S01]  /*5ed0*/  FMUL R151, R151, R172 ;  /* 0x000000ac97977220 */ /* 0x000fe20000400000 */
[----:B------:R-:W-:Y:S01]  /*5ee0*/  FMUL R85, R85, R227 ;  /* 0x000000e355557220 */ /* 0x000fe20000400000 */
[----:B------:R-:W-:Y:S01]  /*5ef0*/  FMUL R87, R87, R231 ;  /* 0x000000e757577220 */ /* 0x000fe20000400000 */
[----:B------:R-:W-:Y:S01]  /*5f00*/  FADD R228, R228, R229 ;  /* 0x000000e5e4e47221 */ /* 0x000fe20000000000 */
[----:B------:R-:W-:Y:S01]  /*5f10*/  FADD R232, R224, R232 ;  /* 0x000000e8e0e87221 */ /* 0x000fe20000000000 */
[----:B------:R-:W-:Y:S01]  /*5f20*/  F2FP.BF16.F32.PACK_AB R152, R9, R10 ;  /* 0x0000000a0998723e */ /* 0x000fe200000010ff */
[----:B------:R-:W-:Y:S01]  /*5f30*/  FADD R181, R180, R181 ;  /* 0x000000b5b4b57221 */ /* 0x000fe20000000000 */
[----:B------:R-:W-:-:S02]  /*5f40*/  F2FP.BF16.F32.PACK_AB R154, R225, R224 ;  /* 0x000000e0e19a723e */ /* 0x000fc400000010ff */
[----:B------:R-:W-:Y:S02]  /*5f50*/  F2FP.BF16.F32.PACK_AB R156, R252, R11 ;  /* 0x0000000bfc9c723e */ /* 0x000fe400000010ff */
[----:B------:R-:W-:Y:S02]  /*5f60*/  F2FP.BF16.F32.PACK_AB R158, R247, R249 ;  /* 0x000000f9f79e723e */ /* 0x000fe400000010ff */
[----:B------:R-:W-:Y:S02]  /*5f70*/  F2FP.BF16.F32.PACK_AB R155, R175, R180 ;  /* 0x000000b4af9b723e */ /* 0x000fe400000010ff */
[----:B------:R-:W-:Y:S02]  /*5f80*/  F2FP.BF16.F32.PACK_AB R157, R169, R173 ;  /* 0x000000ada99d723e */ /* 0x000fe400000010ff */
[----:B------:R-:W-:Y:S02]  /*5f90*/  F2FP.BF16.F32.PACK_AB R159, R171, R170 ;  /* 0x000000aaab9f723e */ /* 0x000fe400000010ff */
[----:B------:R-:W-:-:S02]  /*5fa0*/  F2FP.BF16.F32.PACK_AB R160, R176, R174 ;  /* 0x000000aeb0a0723e */ /* 0x000fc400000010ff */
[----:B------:R-:W-:Y:S02]  /*5fb0*/  F2FP.BF16.F32.PACK_AB R162, R178, R177 ;  /* 0x000000b1b2a2723e */ /* 0x000fe400000010ff */
[----:B------:R-:W-:Y:S02]  /*5fc0*/  F2FP.BF16.F32.PACK_AB R164, R182, R179 ;  /* 0x000000b3b6a4723e */ /* 0x000fe400000010ff */
[----:B------:R-:W-:Y:S02]  /*5fd0*/  F2FP.BF16.F32.PACK_AB R166, R226, R183 ;  /* 0x000000b7e2a6723e */ /* 0x000fe400000010ff */
[----:B------:R-:W-:Y:S02]  /*5fe0*/  F2FP.BF16.F32.PACK_AB R163, R237, R236 ;  /* 0x000000eceda3723e */ /* 0x000fe400000010ff */
[----:B------:R-:W-:Y:S02]  /*5ff0*/  F2FP.BF16.F32.PACK_AB R165, R234, R240 ;  /* 0x000000f0eaa5723e */ /* 0x000fe400000010ff */
[----:B------:R-:W-:Y:S01]  /*6000*/  F2FP.BF16.F32.PACK_AB R167, R8, R241 ;  /* 0x000000f108a7723e */ /* 0x000fe200000010ff */
[----:B------:R-:W-:Y:S01]  /*6010*/  BAR.SYNC.DEFER_BLOCKING 0x0 ;  /* 0x0000000000007b1d */ /* 0x000fe20000010000 */
[----:B------:R-:W-:Y:S01]  /*6020*/  FADD R228, R236, R228 ;  /* 0x000000e4ece47221 */ /* 0x000fe20000000000 */
[----:B------:R-:W-:Y:S01]  /*6030*/  FADD R232, R225, R232 ;  /* 0x000000e8e1e87221 */ /* 0x000fe20000000000 */
[----:B------:R-:W-:-:S05]  /*6040*/  FADD R181, R175, R181 ;  /* 0x000000b5afb57221 */ /* 0x000fca0000000000 */
[----:B------:R-:W0:Y:S01]  /*6050*/  LDC R229, c[0x0][0x280] ;  /* 0x0000a000ffe57b82 */ /* 0x000e220000000800 */
[----:B------:R-:W2:Y:S01]  /*6060*/  LDL.LU R9, [R1+0x30] ;  /* 0x0000300001097983 */ /* 0x000ea20000300800 */
[----:B------:R-:W-:-:S03]  /*6070*/  FADD R175, R11, R232 ;  /* 0x000000e80baf7221 */ /* 0x000fc60000000000 */
[----:B------:R-:W3:Y:S01]  /*6080*/  LDL.LU R10, [R1+0x2c] ;  /* 0x00002c00010a7983 */ /* 0x000ee20000300800 */
[----:B------:R-:W-:-:S03]  /*6090*/  FADD R237, R237, R228 ;  /* 0x000000e4eded7221 */ /* 0x000fc60000000000 */
[----:B------:R-:W4:Y:S04]  /*60a0*/  LDL.LU R224, [R1+0x28] ;  /* 0x0000280001e07983 */ /* 0x000f280000300800 */
[----:B------:R-:W5:Y:S01]  /*60b0*/  LDL.LU R225, [R1+0x24] ;  /* 0x0000240001e17983 */ /* 0x000f620000300800 */
[----:B------:R-:W-:-:S03]  /*60c0*/  WARPGROUP.ARRIVE ;  /* 0x00000000000079c5 */ /* 0x000fc60000000000 */
[----:B------:R-:W5:Y:S04]  /*60d0*/  LDL.LU R11, [R1+0x20] ;  /* 0x00002000010b7983 */ /* 0x000f680000300800 */
[----:B------:R-:W5:Y:S01]  /*60e0*/  LDL R228, [R1+0x8] ;  /* 0x0000080001e47983 */ /* 0x000f620000100800 */
[----:B------:R-:W-:-:S12]  /*60f0*/  HGMMA.64x128x16.F32.BF16 R88, R152, gdesc[UR12], R88 ;  /* 0x01e0000c98587df0 */ /* 0x000fd80008701858 */
[----:B------:R-:W-:-:S12]  /*6100*/  HGMMA.64x128x16.F32.BF16 R88, R156, gdesc[UR8], R88 ;  /* 0x01e000089c587df0 */ /* 0x000fd80008701858 */
[----:B------:R-:W-:Y:S01]  /*6110*/  HGMMA.64x128x16.F32.BF16 R24, R160, gdesc[UR12], R24 ;  /* 0x01e0000ca0187df0 */ /* 0x000fe20008701818 */
[----:B------:R-:W-:-:S04]  /*6120*/  FADD R174, R174, R176 ;  /* 0x000000b0aeae7221 */ /* 0x000fc80000000000 */
[----:B------:R-:W-:-:S04]  /*6130*/  FADD R174, R177, R174 ;  /* 0x000000aeb1ae7221 */ /* 0x000fc80000000000 */
[----:B------:R-:W-:Y:S01]  /*6140*/  FADD R174, R178, R174 ;  /* 0x000000aeb2ae7221 */ /* 0x000fe20000000000 */
[----:B------:R-:W-:Y:S01]  /*6150*/  FADD R176, R173, R181 ;  /* 0x000000b5adb07221 */ /* 0x000fe20000000000 */
[----:B------:R-:W-:Y:S02]  /*6160*/  FADD R237, R240, R237 ;  /* 0x000000edf0ed7221 */ /* 0x000fe40000000000 */
[----:B------:R-:W-:Y:S01]  /*6170*/  FADD R179, R179, R174 ;  /* 0x000000aeb3b37221 */ /* 0x000fe20000000000 */
        /* <DEDUP_REMOVED lines=11> */
[----:B------:R-:W-:-:S02]  /*6230*/  FADD R183, R226, R183 ;  /* 0x000000b7e2b77221 */ /* 0x000fc40000000000 */
[----:B------:R-:W1:Y:S04]  /*6240*/  SHFL.BFLY PT, R169, R252, 0x2, 0x1f ;  /* 0x0c401f00fca97f89 */ /* 0x000e6800000e0000 */
[----:B------:R-:W0:Y:S04]  /*6250*/  SHFL.BFLY PT, R171, R170, 0x2, 0x1f ;  /* 0x0c401f00aaab7f89 */ /* 0x000e2800000e0000 */
[----:B------:R-:W0:Y:S04]  /*6260*/  SHFL.BFLY PT, R8, R183, 0x2, 0x1f ;  /* 0x0c401f00b7087f89 */ /* 0x000e2800000e0000 */
[----:B------:R-:W0:Y:S01]  /*6270*/  SHFL.BFLY PT, R174, R241, 0x2, 0x1f ;  /* 0x0c401f00f1ae7f89 */ /* 0x000e2200000e0000 */
[----:B------:R-:W-:Y:S01]  /*6280*/  HGMMA.64x128x16.F32.BF16 R24, R164, gdesc[UR8], R24, gsb0 ;  /* 0x01e00008a4187df0 */ /* 0x000fe20008001818 */
[----:B-1----:R-:W-:Y:S01]  /*6290*/  FADD R169, R252, R169 ;  /* 0x000000a9fca97221 */ /* 0x002fe20000000000 */
[----:B0-----:R-:W-:Y:S01]  /*62a0*/  FADD R171, R170, R171 ;  /* 0x000000abaaab7221 */ /* 0x001fe20000000000 */
[----:B------:R-:W-:Y:S01]  /*62b0*/  FADD R173, R183, R8 ;  /* 0x00000008b7ad7221 */ /* 0x000fe20000000000 */
[----:B------:R-:W-:-:S02]  /*62c0*/  FADD R175, R241, R174 ;  /* 0x000000aef1af7221 */ /* 0x000fc40000000000 */
[----:B------:R-:W0:Y:S04]  /*62d0*/  SHFL.BFLY PT, R8, R169, 0x1, 0x1f ;  /* 0x0c201f00a9087f89 */ /* 0x000e2800000e0000 */
[----:B------:R-:W1:Y:S04]  /*62e0*/  SHFL.BFLY PT, R174, R171, 0x1, 0x1f ;  /* 0x0c201f00abae7f89 */ /* 0x000e6800000e0000 */
[----:B------:R-:W1:Y:S04]  /*62f0*/  SHFL.BFLY PT, R176, R173, 0x1, 0x1f ;  /* 0x0c201f00adb07f89 */ /* 0x000e6800000e0000 */
[----:B------:R-:W1:Y:S01]  /*6300*/  SHFL.BFLY PT, R178, R175, 0x1, 0x1f ;  /* 0x0c201f00afb27f89 */ /* 0x000e6200000e0000 */
[----:B------:R-:W-:-:S06]  /*6310*/  UIADD3 UR4, UR4, 0x20, URZ ;  /* 0x0000002004047890 */ /* 0x000fcc000fffe03f */
[----:B------:R-:W-:Y:S01]  /*6320*/  ISETP.LE.AND P0, PT, R229, UR4, PT ;  /* 0x00000004e5007c0c */ /* 0x000fe2000bf03270 */
[----:B0-----:R-:W-:Y:S01]  /*6330*/  FADD R179, R169, R8 ;  /* 0x00000008a9b37221 */ /* 0x001fe20000000000 */
[----:B------:R-:W-:Y:S01]  /*6340*/  MOV R169, R2 ;  /* 0x0000000200a97202 */ /* 0x000fe20000000f00 */
[----:B------:R-:W-:Y:S02]  /*6350*/  IMAD.MOV.U32 R8, RZ, RZ, R2 ;  /* 0x000000ffff087224 */ /* 0x000fe400078e0002 */
[----:B-1----:R-:W-:Y:S01]  /*6360*/  FADD R177, R171, R174 ;  /* 0x000000aeabb17221 */ /* 0x002fe20000000000 */
[-C--:B------:R-:W-:Y:S01]  /*6370*/  MOV R170, R7.reuse ;  /* 0x0000000700aa7202 */ /* 0x080fe20000000f00 */
[----:B------:R-:W-:Y:S01]  /*6380*/  FADD R176, R173, R176 ;  /* 0x000000b0adb07221 */ /* 0x000fe20000000000 */
[----:B------:R-:W-:Y:S01]  /*6390*/  MOV R2, R7 ;  /* 0x0000000700027202 */ /* 0x000fe20000000f00 */
[----:B------:R-:W-:Y:S01]  /*63a0*/  FADD R178, R175, R178 ;  /* 0x000000b2afb27221 */ /* 0x000fe20000000000 */
[----:B------:R-:W-:Y:S01]  /*63b0*/  MOV R7, R168 ;  /* 0x000000a800077202 */ /* 0x000fe20000000f00 */
[----:B--2---:R-:W-:Y:S01]  /*63c0*/  FFMA R9, R4, R9, R179 ;  /* 0x0000000904097223 */ /* 0x004fe200000000b3 */
[----:B------:R-:W-:Y:S01]  /*63d0*/  MOV R4, R230 ;  /* 0x000000e600047202 */ /* 0x000fe20000000f00 */
[----:B---3--:R-:W-:Y:S01]  /*63e0*/  FFMA R10, R172, R10, R177 ;  /* 0x0000000aac0a7223 */ /* 0x008fe200000000b1 */
[----:B----4-:R-:W-:Y:S01]  /*63f0*/  FFMA R224, R227, R224, R176 ;  /* 0x000000e0e3e07223 */ /* 0x010fe200000000b0 */
[----:B-----5:R-:W-:Y:S01]  /*6400*/  FFMA R225, R231, R225, R178 ;  /* 0x000000e1e7e17223 */ /* 0x020fe200000000b2 */
[----:B------:R-:W-:Y:S01]  /*6410*/  IMAD R3, R11, 0x20, R3 ;  /* 0x000000200b037824 */ /* 0x000fe200078e0203 */
[----:B------:R-:W-:Y:S01]  /*6420*/  LEA R5, R228, R5, 0x5 ;  /* 0x00000005e4057211 */ /* 0x000fe200078e28ff */
[----:B------:R-:W-:-:S02]  /*6430*/  WARPGROUP.DEPBAR.LE gsb0, 0x0 ;  /* 0x00008000000079c5 */ /* 0x000fc40000010000 */
[----:B------:R-:W-:Y:S05]  /*6440*/  @!P0 BRA `(.L_x_1) ;  /* 0xffffffdc003c8947 */ /* 0x000fea000383ffff */
.L_x_0:
[----:B------:R-:W0:Y:S01]  /*6450*/  S2R R228, SR_TID.X ;  /* 0x0000000000e47919 */ /* 0x000e220000002100 */
[----:B------:R-:W-:Y:S01]  /*6460*/  FSETP.GT.AND P3, PT, |R225|, 8.50705917302346158658e+37, PT ;  /* 0x7e800000e100780b */ /* 0x000fe20003f64200 */
[----:B------:R-:W-:Y:S01]  /*6470*/  FMUL R6, R83, 0.25 ;  /* 0x3e80000053067820 */ /* 0x000fe20000400000 */
[----:B------:R-:W-:Y:S01]  /*6480*/  FMUL R8, R71, 0.25 ;  /* 0x3e80000047087820 */ /* 0x000fe20000400000 */
[----:B------:R-:W-:Y:S01]  /*6490*/  FSETP.GT.AND P2, PT, |R224|, 8.50705917302346158658e+37, PT ;  /* 0x7e800000e000780b */ /* 0x000fe20003f44200 */
[----:B------:R-:W-:Y:S01]  /*64a0*/  FMUL R11, R62, 0.25 ;  /* 0x3e8000003e0b7820 */ /* 0x000fe20000400000 */
[----:B------:R-:W-:Y:S01]  /*64b0*/  FSETP.GT.AND P0, PT, |R10|, 8.50705917302346158658e+37, PT ;  /* 0x7e8000000a00780b */ /* 0x000fe20003f04200 */
[----:B------:R-:W-:Y:S01]  /*64c0*/  FMUL R12, R65, 0.25 ;  /* 0x3e800000410c7820 */ /* 0x000fe20000400000 */
[----:B------:R-:W-:Y:S01]  /*64d0*/  FSEL R83, R6, R83, P3 ;  /* 0x0000005306537208 */ /* 0x000fe20001800000 */
        /* <DEDUP_REMOVED lines=23> */
[C---:B0-----:R-:W-:Y:S01]  /*6650*/  IMAD.SHL.U32 R0, R228.reuse, 0x10, RZ ;  /* 0x00000010e4007824 */ /* 0x041fe200078e00ff */
[----:B------:R-:W-:Y:S01]  /*6660*/  SHF.L.U32 R2, R228, 0x7, RZ ;  /* 0x00000007e4027819 */ /* 0x000fe200000006ff */
[----:B------:R-:W-:Y:S01]  /*6670*/  FMUL R13, R146, 0.25 ;  /* 0x3e800000920d7820 */ /* 0x000fe20000400000 */
[C---:B------:R-:W-:Y:S01]  /*6680*/  SHF.L.U32 R4, R228.reuse, 0x3, RZ ;  /* 0x00000003e4047819 */ /* 0x040fe200000006ff */
[----:B------:R-:W-:Y:S01]  /*6690*/  FMUL R14, R135, 0.25 ;  /* 0x3e800000870e7820 */ /* 0x000fe20000400000 */
[----:B------:R-:W-:Y:S01]  /*66a0*/  SHF.L.U32 R5, R228, 0x2, RZ ;  /* 0x00000002e4057819 */ /* 0x000fe200000006ff */
[----:B------:R-:W-:Y:S01]  /*66b0*/  BAR.SYNC.DEFER_BLOCKING 0x0 ;  /* 0x0000000000007b1d */ /* 0x000fe20000010000 */
[----:B------:R-:W-:-:S02]  /*66c0*/  LOP3.LUT R0, R0, 0xf0, RZ, 0xc0, !PT ;  /* 0x000000f000007812 */ /* 0x000fc400078ec0ff */
[----:B------:R-:W-:Y:S02]  /*66d0*/  LOP3.LUT R3, R2, 0x800, RZ, 0xc0, !PT ;  /* 0x0000080002037812 */ /* 0x000fe400078ec0ff */
[----:B------:R-:W-:Y:S01]  /*66e0*/  LOP3.LUT R4, R4, 0x38, RZ, 0xc0, !PT ;  /* 0x0000003804047812 */ /* 0x000fe200078ec0ff */
[----:B------:R-:W-:Y:S01]  /*66f0*/  ULDC.64 UR10, c[0x0][0x270] ;  /* 0x00009c00000a7ab9 */ /* 0x000fe20000000a00 */
[----:B------:R-:W-:Y:S01]  /*6700*/  LOP3.LUT R5, R5, 0x3c0, RZ, 0xc0, !PT ;  /* 0x000003c005057812 */ /* 0x000fe200078ec0ff */
[----:B------:R-:W0:Y:S01]  /*6710*/  S2R R226, SR_CTAID.X ;  /* 0x0000000000e27919 */ /* 0x000e220000002500 */
[----:B------:R-:W-:Y:S01]  /*6720*/  IADD3 R0, R3, UR8, R0 ;  /* 0x0000000803007c10 */ /* 0x000fe2000fffe000 */
[----:B------:R-:W-:Y:S01]  /*6730*/  UIMAD UR10, UR5, UR10, URZ ;  /* 0x0000000a050a72a4 */ /* 0x000fe2000f8e023f */
[----:B------:R-:W-:Y:S01]  /*6740*/  IADD3 R3, R5, UR8, R4 ;  /* 0x0000000805037c10 */ /* 0x000fe2000fffe004 */
[----:B------:R-:W-:Y:S01]  /*6750*/  FMUL R5, R86, 0.25 ;  /* 0x3e80000056057820 */ /* 0x000fe20000400000 */
[----:B------:R-:W-:Y:S01]  /*6760*/  SHF.R.U32.HI R2, RZ, 0x1, R228 ;  /* 0x00000001ff027819 */ /* 0x000fe200000116e4 */
[----:B------:R-:W-:Y:S01]  /*6770*/  FMUL R4, R87, 0.25 ;  /* 0x3e80000057047820 */ /* 0x000fe20000400000 */
[----:B------:R-:W-:Y:S01]  /*6780*/  LOP3.LUT R7, R228, 0xe0, RZ, 0xc0, !PT ;  /* 0x000000e0e4077812 */ /* 0x000fe200078ec0ff */
[----:B------:R-:W-:Y:S01]  /*6790*/  USHF.L.U32 UR4, UR10, 0x1, URZ ;  /* 0x000000010a047899 */ /* 0x000fe2000800063f */
[----:B------:R-:W-:-:S02]  /*67a0*/  LOP3.LUT R2, R2, 0x4, RZ, 0xc0, !PT ;  /* 0x0000000402027812 */ /* 0x000fc400078ec0ff */
[----:B------:R-:W-:Y:S01]  /*67b0*/  FSEL R86, R5, R86, P3 ;  /* 0x0000005605567208 */ /* 0x000fe20001800000 */
[----:B------:R-:W-:Y:S01]  /*67c0*/  FMUL R5, R78, 0.25 ;  /* 0x3e8000004e057820 */ /* 0x000fe20000400000 */
[----:B------:R-:W-:Y:S01]  /*67d0*/  IADD3 R2, R2, R3, RZ ;  /* 0x0000000302027210 */ /* 0x000fe20007ffe0ff */
[----:B------:R-:W-:Y:S01]  /*67e0*/  IMAD R0, R7, 0x8, R0 ;  /* 0x0000000807007824 */ /* 0x000fe200078e0200 */
[----:B------:R-:W-:Y:S01]  /*67f0*/  FSEL R3, R4, R87, P3 ;  /* 0x0000005704037208 */ /* 0x000fe20001800000 */
[----:B------:R-:W-:Y:S01]  /*6800*/  FMUL R4, R79, 0.25 ;  /* 0x3e8000004f047820 */ /* 0x000fe20000400000 */
[----:B------:R-:W-:Y:S01]  /*6810*/  FSEL R78, R5, R78, P3 ;  /* 0x0000004e054e7208 */ /* 0x000fe20001800000 */
[----:B------:R-:W-:Y:S01]  /*6820*/  FMUL R5, R70, 0.25 ;  /* 0x3e80000046057820 */ /* 0x000fe20000400000 */
        /* <DEDUP_REMOVED lines=27> */
[----:B------:R-:W-:-:S02]  /*69e0*/  FSEL R39, R4, R39, P3 ;  /* 0x0000002704277208 */ /* 0x000fc40001800000 */
        /* <DEDUP_REMOVED lines=97> */
[----:B------:R-:W-:-:S02]  /*7000*/  FSETP.GT.AND P1, PT, |R9|, 8.50705917302346158658e+37, PT ;  /* 0x7e8000000900780b */ /* 0x000fc40003f24200 */
        /* <DEDUP_REMOVED lines=67> */
[----:B------:R-:W-:Y:S01]  /*7440*/  FMUL R13, R10, 8388608 ;  /* 0x4b0000000a0d7820 */ /* 0x000fe20000400000 */
[----:B------:R-:W-:Y:S01]  /*7450*/  FSEL R133, R12, R133, P1 ;  /* 0x000000850c857208 */ /* 0x000fe20000800000 */
[----:B------:R-:W-:Y:S01]  /*7460*/  FMUL R12, R121, 0.25 ;  /* 0x3e800000790c7820 */ /* 0x000fe20000400000 */
[----:B------:R-:W-:Y:S01]  /*7470*/  FSEL R112, R11, R112, P1 ;  /* 0x000000700b707208 */ /* 0x000fe20000800000 */
[----:B------:R-:W-:Y:S01]  /*7480*/  FMUL R11, R104, 0.25 ;  /* 0x3e800000680b7820 */ /* 0x000fe20000400000 */
[----:B------:R-:W-:-:S02]  /*7490*/  FSETP.GEU.AND P6, PT, R10, 1.175494350822287508e-38, PT ;  /* 0x008000000a00780b */ /* 0x000fc40003fce000 */
[----:B------:R-:W-:Y:S01]  /*74a0*/  FSEL R128, R7, R128, P1 ;  /* 0x0000008007807208 */ /* 0x000fe20000800000 */
[----:B------:R-:W-:Y:S01]  /*74b0*/  FMUL R7, R116, 0.25 ;  /* 0x3e80000074077820 */ /* 0x000fe20000400000 */
[----:B------:R-:W-:Y:S01]  /*74c0*/  FSEL R109, R14, R109, P1 ;  /* 0x0000006d0e6d7208 */ /* 0x000fe20000800000 */
[----:B------:R-:W-:Y:S01]  /*74d0*/  FMUL R14, R89, 0.25 ;  /* 0x3e800000590e7820 */ /* 0x000fe20000400000 */
[----:B------:R-:W-:Y:S01]  /*74e0*/  FSEL R97, R8, R97, P1 ;  /* 0x0000006108617208 */ /* 0x000fe20000800000 */
[C---:B------:R-:W-:Y:S01]  /*74f0*/  FMUL R8, R9.reuse, 8388608 ;  /* 0x4b00000009087820 */ /* 0x040fe20000400000 */
[----:B------:R-:W-:Y:S02]  /*7500*/  FSETP.GEU.AND P4, PT, R9, 1.175494350822287508e-38, PT ;  /* 0x008000000900780b */ /* 0x000fe40003f8e000 */
[----:B------:R-:W-:Y:S02]  /*7510*/  FSEL R13, R13, R10, !P6 ;  /* 0x0000000a0d0d7208 */ /* 0x000fe40007000000 */
[----:B------:R-:W-:-:S02]  /*7520*/  FSEL R17, RZ, -23, P6 ;  /* 0xc1b80000ff117808 */ /* 0x000fc40003000000 */
[----:B------:R-:W-:Y:S02]  /*7530*/  FSETP.GEU.AND P6, PT, |R225|, 1.175494350822287508e-38, PT ;  /* 0x00800000e100780b */ /* 0x000fe40003fce200 */
        /* <DEDUP_REMOVED lines=8> */
[----:B------:R-:W-:-:S02]  /*75c0*/  FSEL R8, R8, R9, !P4 ;  /* 0x0000000908087208 */ /* 0x000fc40006000000 */
[----:B------:R-:W-:Y:S01]  /*75d0*/  FSEL R20, RZ, -23, P4 ;  /* 0xc1b80000ff147808 */ /* 0x000fe20002000000 */
[----:B------:R-:W-:Y:S01]  /*75e0*/  @!P6 FMUL R4, R4, 16777216 ;  /* 0x4b8000000404e820 */ /* 0x000fe20000400000 */
[----:B------:R-:W-:Y:S01]  /*75f0*/  FSETP.GEU.AND P4, PT, R225, 1.175494350822287508e-38, PT ;  /* 0x00800000e100780b */ /* 0x000fe20003f8e000 */
[----:B------:R-:W-:Y:S01]  /*7600*/  @!P6 FMUL R39, R39, 16777216 ;  /* 0x4b8000002727e820 */ /* 0x000fe20000400000 */
[----:B------:R-:W-:Y:S01]  /*7610*/  FSEL R113, R12, R113, P1 ;  /* 0x000000710c717208 */ /* 0x000fe20000800000 */
[----:B------:R-:W-:Y:S01]  /*7620*/  FMUL R12, R101, 0.25 ;  /* 0x3e800000650c7820 */ /* 0x000fe20000400000 */
[----:B------:R-:W-:Y:S01]  /*7630*/  FSEL R92, R11, R92, P1 ;  /* 0x0000005c0b5c7208 */ /* 0x000fe20000800000 */
[----:B------:R-:W-:Y:S01]  /*7640*/  @!P6 FMUL R31, R31, 16777216 ;  /* 0x4b8000001f1fe820 */ /* 0x000fe20000400000 */
[----:B------:R-:W-:Y:S01]  /*7650*/  FSEL R108, R7, R108, P1 ;  /* 0x0000006c076c7208 */ /* 0x000fe20000800000 */
[----:B------:R-:W-:Y:S01]  /*7660*/  FMUL R7, R96, 0.25 ;  /* 0x3e80000060077820 */ /* 0x000fe20000400000 */
[----:B------:R-:W-:Y:S01]  /*7670*/  FSEL R11, R14, R225, !P4 ;  /* 0x000000e10e0b7208 */ /* 0x000fe20006000000 */
[----:B------:R-:W-:Y:S01]  /*7680*/  @P3 FMUL R225, R225, 0.25 ;  /* 0x3e800000e1e13820 */ /* 0x000fe20000400000 */
[----:B------:R-:W-:Y:S01]  /*7690*/  FSEL R23, RZ, -23, P4 ;  /* 0xc1b80000ff177808 */ /* 0x000fe20002000000 */
[----:B------:R-:W-:Y:S01]  /*76a0*/  @!P6 FMUL R27, R27, 16777216 ;  /* 0x4b8000001b1be820 */ /* 0x000fe20000400000 */
[----:B------:R-:W-:Y:S01]  /*76b0*/  FSETP.GEU.AND P4, PT, |R224|, 1.175494350822287508e-38, PT ;  /* 0x00800000e000780b */ /* 0x000fe20003f8e200 */
[----:B------:R-:W-:Y:S01]  /*76c0*/  @!P6 FMUL R225, R225, 16777216 ;  /* 0x4b800000e1e1e820 */ /* 0x000fe20000400000 */
[----:B------:R-:W-:Y:S01]  /*76d0*/  FSEL R101, R12, R101, P1 ;  /* 0x000000650c657208 */ /* 0x000fe20000800000 */
[----:B------:R-:W-:Y:S01]  /*76e0*/  FMUL R12, R93, 0.25 ;  /* 0x3e8000005d0c7820 */ /* 0x000fe20000400000 */
[----:B------:R-:W-:Y:S01]  /*76f0*/  FSEL R96, R7, R96, P1 ;  /* 0x0000006007607208 */ /* 0x000fe20000800000 */
[C---:B------:R-:W-:Y:S01]  /*7700*/  FMUL R7, R224.reuse, 8388608 ;  /* 0x4b000000e0077820 */ /* 0x040fe20000400000 */
[----:B------:R-:W-:Y:S01]  /*7710*/  FSETP.GEU.AND P5, PT, R224, 1.175494350822287508e-38, PT ;  /* 0x00800000e000780b */ /* 0x000fe20003fae000 */
[----:B------:R-:W1:Y:S01]  /*7720*/  MUFU.RCP R154, R225 ;  /* 0x000000e1009a7308 */ /* 0x000e620000001000 */
[C---:B------:R-:W-:Y:S01]  /*7730*/  FSETP.GEU.AND P3, PT, |R10|.reuse, 1.175494350822287508e-38, PT ;  /* 0x008000000a00780b */ /* 0x040fe20003f6e200 */
[----:B------:R-:W-:Y:S01]  /*7740*/  @P0 FMUL R10, R10, 0.25 ;  /* 0x3e8000000a0a0820 */ /* 0x000fe20000400000 */
[----:B------:R-:W-:Y:S01]  /*7750*/  FSEL R93, R12, R93, P1 ;  /* 0x0000005d0c5d7208 */ /* 0x000fe20000800000 */
[----:B------:R-:W-:Y:S01]  /*7760*/  @!P6 FMUL R86, R86, 16777216 ;  /* 0x4b8000005656e820 */ /* 0x000fe20000400000 */
[----:B------:R-:W-:Y:S01]  /*7770*/  FSEL R12, R7, R224, !P5 ;  /* 0x000000e0070c7208 */ /* 0x000fe20006800000 */
[----:B------:R-:W-:Y:S01]  /*7780*/  @P2 FMUL R224, R224, 0.25 ;  /* 0x3e800000e0e02820 */ /* 0x000fe20000400000 */
[----:B------:R-:W-:Y:S01]  /*7790*/  IADD3 R16, R13, -0x3f3504f3, RZ ;  /* 0xc0cafb0d0d107810 */ /* 0x000fe20007ffe0ff */
[----:B------:R-:W-:Y:S01]  /*77a0*/  @!P4 FMUL R64, R64, 16777216 ;  /* 0x4b8000004040c820 */ /* 0x000fe20000400000 */
[----:B------:R-:W-:Y:S01]  /*77b0*/  IADD3 R18, R11, -0x3f3504f3, RZ ;  /* 0xc0cafb0d0b127810 */ /* 0x000fe20007ffe0ff */
[----:B------:R-:W-:Y:S01]  /*77c0*/  @!P4 FMUL R224, R224, 16777216 ;  /* 0x4b800000e0e0c820 */ /* 0x000fe20000400000 */
[----:B------:R-:W-:Y:S01]  /*77d0*/  LOP3.LUT R16, R16, 0xff800000, RZ, 0xc0, !PT ;  /* 0xff80000010107812 */ /* 0x000fe200078ec0ff */
[----:B------:R-:W-:Y:S01]  /*77e0*/  VIADD R19, R12, 0xc0cafb0d ;  /* 0xc0cafb0d0c137836 */ /* 0x000fe20000000000 */
[----:B------:R-:W-:Y:S01]  /*77f0*/  IADD3 R7, R8, -0x3f3504f3, RZ ;  /* 0xc0cafb0d08077810 */ /* 0x000fe20007ffe0ff */
[----:B------:R-:W-:Y:S01]  /*7800*/  @!P3 FMUL R10, R10, 16777216 ;  /* 0x4b8000000a0ab820 */ /* 0x000fe20000400000 */
[----:B------:R-:W-:Y:S01]  /*7810*/  LOP3.LUT R18, R18, 0xff800000, RZ, 0xc0, !PT ;  /* 0xff80000012127812 */ /* 0x000fe200078ec0ff */
[----:B------:R-:W2:Y:S01]  /*7820*/  MUFU.RCP R224, R224 ;  /* 0x000000e000e07308 */ /* 0x000ea20000001000 */
[----:B-1----:R-:W-:Y:S01]  /*7830*/  FMUL R152, R154, R4 ;  /* 0x000000049a987220 */ /* 0x002fe20000400000 */
[----:B------:R-:W-:Y:S01]  /*7840*/  FSETP.GEU.AND P2, PT, |R9|, 1.175494350822287508e-38, PT ;  /* 0x008000000900780b */ /* 0x000fe20003f4e200 */
[----:B------:R-:W-:Y:S01]  /*7850*/  @!P6 FMUL R83, R83, 16777216 ;  /* 0x4b8000005353e820 */ /* 0x000fe20000400000 */
[----:B------:R-:W-:Y:S01]  /*7860*/  I2FP.F32.S32 R14, R16 ;  /* 0x00000010000e7245 */ /* 0x000fe20000201400 */
[----:B------:R-:W-:Y:S01]  /*7870*/  @!P6 FMUL R82, R82, 16777216 ;  /* 0x4b8000005252e820 */ /* 0x000fe20000400000 */
[----:B------:R-:W-:Y:S01]  /*7880*/  LOP3.LUT R7, R7, 0xff800000, RZ, 0xc0, !PT ;  /* 0xff80000007077812 */ /* 0x000fe200078ec0ff */
[----:B------:R-:W-:Y:S01]  /*7890*/  @!P4 FMUL R40, R40, 16777216 ;  /* 0x4b8000002828c820 */ /* 0x000fe20000400000 */
[----:B------:R-:W1:Y:S01]  /*78a0*/  MUFU.RCP R4, R10 ;  /* 0x0000000a00047308 */ /* 0x000e620000001000 */
[----:B------:R-:W-:Y:S01]  /*78b0*/  I2FP.F32.S32 R28, R18 ;  /* 0x00000012001c7245 */ /* 0x000fe20000201400 */
[----:B------:R-:W-:Y:S01]  /*78c0*/  FFMA.FTZ R17, R14, 1.1920928955078125e-07, R17 ;  /* 0x340000000e117823 */ /* 0x000fe20000010011 */
[----:B------:R-:W-:Y:S01]  /*78d0*/  LOP3.LUT R19, R19, 0xff800000, RZ, 0xc0, !PT ;  /* 0xff80000013137812 */ /* 0x000fe200078ec0ff */
[----:B------:R-:W-:Y:S01]  /*78e0*/  @!P6 FMUL R3, R3, 16777216 ;  /* 0x4b8000000303e820 */ /* 0x000fe20000400000 */
[----:B------:R-:W-:Y:S01]  /*78f0*/  I2FP.F32.S32 R15, R7 ;  /* 0x00000007000f7245 */ /* 0x000fe20000201400 */
[----:B------:R-:W-:Y:S01]  /*7900*/  FFMA.FTZ R14, R28, 1.1920928955078125e-07, R23 ;  /* 0x340000001c0e7823 */ /* 0x000fe20000010017 */
[----:B------:R-:W-:Y:S01]  /*7910*/  FSEL R21, RZ, -23, P5 ;  /* 0xc1b80000ff157808 */ /* 0x000fe20002800000 */
[----:B------:R-:W-:Y:S01]  /*7920*/  FMUL R23, R154, R39 ;  /* 0x000000279a177220 */ /* 0x000fe20000400000 */
[----:B------:R-:W-:Y:S01]  /*7930*/  I2FP.F32.S32 R22, R19 ;  /* 0x0000001300167245 */ /* 0x000fe20000201400 */
[----:B------:R-:W-:Y:S01]  /*7940*/  @!P6 FMUL R79, R79, 16777216 ;  /* 0x4b8000004f4fe820 */ /* 0x000fe20000400000 */
        /* <DEDUP_REMOVED lines=22> */
[----:B------:R-:W-:Y:S01]  /*7ab0*/  FMUL R39, R154, R31 ;  /* 0x0000001f9a277220 */ /* 0x000fe20000400000 */
[----:B------:R-:W-:Y:S01]  /*7ac0*/  @!P4 FMUL R33, R33, 16777216 ;  /* 0x4b8000002121c820 */ /* 0x000fe20000400000 */
[----:B------:R-:W-:Y:S01]  /*7ad0*/  @!P4 FMUL R6, R6, 16777216 ;  /* 0x4b8000000606c820 */ /* 0x000fe20000400000 */
[----:B------:R-:W-:Y:S01]  /*7ae0*/  @P1 FMUL R9, R9, 0.25 ;  /* 0x3e80000009091820 */ /* 0x000fe20000400000 */
[----:B------:R-:W-:Y:S01]  /*7af0*/  @!P6 FMUL R26, R26, 16777216 ;  /* 0x4b8000001a1ae820 */ /* 0x000fe20000400000 */
[----:B------:R-:W-:Y:S01]  /*7b00*/  @!P4 FMUL R32, R32, 16777216 ;  /* 0x4b8000002020c820 */ /* 0x000fe20000400000 */
[----:B------:R-:W-:Y:S01]  /*7b10*/  @!P4 FMUL R25, R25, 16777216 ;  /* 0x4b8000001919c820 */ /* 0x000fe20000400000 */
[----:B--2---:R-:W-:Y:S01]  /*7b20*/  FMUL R31, R224, R64 ;  /* 0x00000040e01f7220 */ /* 0x004fe20000400000 */
[----:B------:R-:W-:Y:S01]  /*7b30*/  @!P3 FMUL R115, R115, 16777216 ;  /* 0x4b8000007373b820 */ /* 0x000fe20000400000 */
[----:B------:R-:W-:Y:S01]  /*7b40*/  FSEL R88, R29, R88, P1 ;  /* 0x000000581d587208 */ /* 0x000fe20000800000 */
[----:B------:R-:W-:Y:S01]  /*7b50*/  FFMA.FTZ R20, R15, 1.1920928955078125e-07, R20 ;  /* 0x340000000f147823 */ /* 0x000fe20000010014 */
[----:B------:R-:W-:Y:S01]  /*7b60*/  FMUL R87, R154, R27 ;  /* 0x0000001b9a577220 */ /* 0x000fe20000400000 */
[----:B------:R-:W-:Y:S01]  /*7b70*/  @!P4 FMUL R57, R57, 16777216 ;  /* 0x4b8000003939c820 */ /* 0x000fe20000400000 */
[----:B------:R-:W-:Y:S01]  /*7b80*/  @!P4 FMUL R49, R49, 16777216 ;  /* 0x4b8000003131c820 */ /* 0x000fe20000400000 */
[----:B------:R-:W-:Y:S01]  /*7b90*/  @!P4 FMUL R41, R41, 16777216 ;  /* 0x4b8000002929c820 */ /* 0x000fe20000400000 */
[----:B------:R-:W-:Y:S01]  /*7ba0*/  @!P4 FMUL R5, R5, 16777216 ;  /* 0x4b8000000505c820 */ /* 0x000fe20000400000 */
[----:B------:R-:W-:Y:S01]  /*7bb0*/  @!P3 FMUL R107, R107, 16777216 ;  /* 0x4b8000006b6bb820 */ /* 0x000fe20000400000 */
[----:B------:R-:W-:Y:S01]  /*7bc0*/  IADD3 R64, R11, -R18, RZ ;  /* 0x800000120b407210 */ /* 0x000fe20007ffe0ff */
[----:B------:R-:W-:Y:S01]  /*7bd0*/  FFMA.FTZ R15, R22, 1.1920928955078125e-07, R21 ;  /* 0x34000000160f7823 */ /* 0x000fe20000010015 */
[C---:B------:R-:W-:Y:S01]  /*7be0*/  FMUL R28, R154.reuse, R86 ;  /* 0x000000569a1c7220 */ /* 0x040fe20000400000 */
[C---:B------:R-:W-:Y:S01]  /*7bf0*/  FMUL R29, R154.reuse, R83 ;  /* 0x000000539a1d7220 */ /* 0x040fe20000400000 */
[----:B------:R-:W-:Y:S01]  /*7c00*/  FMUL R30, R154, R82 ;  /* 0x000000529a1e7220 */ /* 0x000fe20000400000 */
[----:B------:R-:W-:Y:S01]  /*7c10*/  FMUL R27, R224, R40 ;  /* 0x00000028e01b7220 */ /* 0x000fe20000400000 */
        /* <DEDUP_REMOVED lines=30> */
[C---:B------:R-:W-:Y:S01]  /*7e00*/  FMUL R3, R154.reuse, R3 ;  /* 0x000000039a037220 */ /* 0x040fe20000400000 */
        /* <DEDUP_REMOVED lines=22> */
[----:B------:R-:W-:Y:S01]  /*7f70*/  FMUL R22, R154, R34 ;  /* 0x000000229a167220 */ /* 0x000fe20000400000 */
[C---:B------:R-:W-:Y:S01]  /*7f80*/  FMUL R40, R224.reuse, R33 ;  /* 0x00000021e0287220 */ /* 0x040fe20000400000 */
[----:B------:R-:W-:Y:S01]  /*7f90*/  FMUL R155, R224, R6 ;  /* 0x00000006e09b7220 */ /* 0x000fe20000400000 */
[----:B------:R-:W-:Y:S01]  /*7fa0*/  @!P2 FMUL R9, R9, 16777216 ;  /* 0x4b8000000909a820 */ /* 0x000fe20000400000 */
[----:B------:R-:W-:Y:S01]  /*7fb0*/  IADD3 R7, R8, -R7, RZ ;  /* 0x8000000708077210 */ /* 0x000fe20007ffe0ff */
[----:B------:R-:W-:Y:S01]  /*7fc0*/  FMUL R154, R154, R26 ;  /* 0x0000001a9a9a7220 */ /* 0x000fe20000400000 */
[----:B------:R-:W-:Y:S01]  /*7fd0*/  @!P4 FMUL R65, R65, 16777216 ;  /* 0x4b8000004141c820 */ /* 0x000fe20000400000 */
[C---:B------:R-:W-:Y:S01]  /*7fe0*/  FMUL R153, R224.reuse, R32 ;  /* 0x00000020e0997220 */ /* 0x040fe20000400000 */
[----:B------:R-:W-:Y:S01]  /*7ff0*/  FMUL R6, R224, R25 ;  /* 0x00000019e0067220 */ /* 0x000fe20000400000 */
[----:B-1----:R-:W-:Y:S01]  /*8000*/  FMUL R33, R4, R115 ;  /* 0x0000007304217220 */ /* 0x002fe20000400000 */
[----:B------:R-:W-:Y:S01]  /*8010*/  @!P4 FMUL R24, R24, 16777216 ;  /* 0x4b8000001818c820 */ /* 0x000fe20000400000 */
[C---:B------:R-:W-:Y:S01]  /*8020*/  FMUL R42, R224.reuse, R57 ;  /* 0x00000039e02a7220 */ /* 0x040fe20000400000 */
[C---:B------:R-:W-:Y:S01]  /*8030*/  FMUL R34, R224.reuse, R49 ;  /* 0x00000031e0227220 */ /* 0x040fe20000400000 */
[C---:B------:R-:W-:Y:S01]  /*8040*/  FMUL R26, R224.reuse, R41 ;  /* 0x00000029e01a7220 */ /* 0x040fe20000400000 */
[----:B------:R-:W-:Y:S01]  /*8050*/  FMUL R32, R224, R5 ;  /* 0x00000005e0207220 */ /* 0x000fe20000400000 */
[C---:B------:R-:W-:Y:S01]  /*8060*/  FMUL R25, R4.reuse, R107 ;  /* 0x0000006b04197220 */ /* 0x040fe20000400000 */
[----:B------:R-:W-:Y:S01]  /*8070*/  MOV R115, 0x3dc6b27f ;  /* 0x3dc6b27f00737802 */ /* 0x000fe20000000f00 */
        /* <DEDUP_REMOVED lines=30> */
[----:B------:R-:W-:Y:S01]  /*8260*/  IADD3 R19, R12, -R19, RZ ;  /* 0x800000130c137210 */ /* 0x000fe20007ffe0ff */
[----:B------:R-:W-:Y:S01]  /*8270*/  FADD R64, R64, -1 ;  /* 0xbf80000040407421 */ /* 0x000fe20000000000 */
[----:B------:R1:W2:Y:S01]  /*8280*/  MUFU.RCP R4, R9 ;  /* 0x0000000900047308 */ /* 0x0002a20000001000 */
[----:B------:R-:W-:-:S02]  /*8290*/  IMAD.IADD R16, R13, 0x1, -R16 ;  /* 0x000000010d107824 */ /* 0x000fc400078e0a10 */
[C---:B------:R-:W-:Y:S01]  /*82a0*/  FMUL R50, R224.reuse, R65 ;  /* 0x00000041e0327220 */ /* 0x040fe20000400000 */
[----:B------:R-:W-:Y:S01]  /*82b0*/  FMUL R65, R224, R24 ;  /* 0x00000018e0417220 */ /* 0x000fe20000400000 */
[----:B------:R-:W-:Y:S01]  /*82c0*/  FADD R18, R19, -1 ;  /* 0xbf80000013127421 */ /* 0x000fe20000000000 */
[----:B------:R-:W-:Y:S01]  /*82d0*/  FADD R16, R16, -1 ;  /* 0xbf80000010107421 */ /* 0x000fe20000000000 */
[----:B------:R-:W-:Y:S01]  /*82e0*/  @!P2 FMUL R89, R89, 16777216 ;  /* 0x4b8000005959a820 */ /* 0x000fe20000400000 */
[----:B------:R-:W-:Y:S01]  /*82f0*/  @!P2 FMUL R88, R88, 16777216 ;  /* 0x4b8000005858a820 */ /* 0x000fe20000400000 */
[----:B------:R-:W-:Y:S01]  /*8300*/  F2FP.BF16.F32.PACK_AB R6, R6, R65 ;  /* 0x000000410606723e */ /* 0x000fe200000010ff */
[----:B-1----:R-:W-:Y:S01]  /*8310*/  FADD R9, R7, -1 ;  /* 0xbf80000007097421 */ /* 0x002fe20000000000 */
[----:B------:R-:W-:Y:S01]  /*8320*/  F2FP.BF16.F32.PACK_AB R7, R87, R154 ;  /* 0x0000009a5707723e */ /* 0x000fe200000010ff */
[-C--:B------:R-:W-:Y:S01]  /*8330*/  FFMA.FTZ R87, R64, R115.reuse, -0.16845393180847167969 ;  /* 0xbe2c7f3040577423 */ /* 0x080fe20000010073 */
[-C--:B------:R-:W-:Y:S01]  /*8340*/  FFMA.FTZ R19, R16, R115.reuse, -0.16845393180847167969 ;  /* 0xbe2c7f3010137423 */ /* 0x080fe20000010073 */
[CC--:B------:R-:W-:Y:S01]  /*8350*/  FFMA.FTZ R24, R9.reuse, R115.reuse, -0.16845393180847167969 ;  /* 0xbe2c7f3009187423 */ /* 0x0c0fe20000010073 */
[----:B------:R-:W-:Y:S01]  /*8360*/  FFMA.FTZ R65, R18, R115, -0.16845393180847167969 ;  /* 0xbe2c7f3012417423 */ /* 0x000fe20000010073 */
[----:B------:R-:W-:Y:S01]  /*8370*/  FFMA.FTZ R87, R64, R87, 0.1716887056827545166 ;  /* 0x3e2fcf2a40577423 */ /* 0x000fe20000010057 */
[----:B------:R-:W-:Y:S01]  /*8380*/  FFMA.FTZ R19, R16, R19, 0.1716887056827545166 ;  /* 0x3e2fcf2a10137423 */ /* 0x000fe20000010013 */
[C---:B------:R-:W-:Y:S01]  /*8390*/  FFMA.FTZ R24, R9.reuse, R24, 0.1716887056827545166 ;  /* 0x3e2fcf2a09187423 */ /* 0x040fe20000010018 */
[----:B------:R-:W-:Y:S01]  /*83a0*/  FFMA.FTZ R65, R18, R65, 0.1716887056827545166 ;  /* 0x3e2fcf2a12417423 */ /* 0x000fe20000010041 */
[----:B------:R-:W-:Y:S01]  /*83b0*/  FFMA.FTZ R87, R64, R87, -0.17900948226451873779 ;  /* 0xbe374e4340577423 */ /* 0x000fe20000010057 */
[----:B------:R-:W-:Y:S01]  /*83c0*/  FFMA.FTZ R19, R16, R19, -0.17900948226451873779 ;  /* 0xbe374e4310137423 */ /* 0x000fe20000010013 */
[C---:B------:R-:W-:Y:S01]  /*83d0*/  FFMA.FTZ R24, R9.reuse, R24, -0.17900948226451873779 ;  /* 0xbe374e4309187423 */ /* 0x040fe20000010018 */
[----:B------:R-:W-:Y:S01]  /*83e0*/  FFMA.FTZ R65, R18, R65, -0.17900948226451873779 ;  /* 0xbe374e4312417423 */ /* 0x000fe20000010041 */
[----:B------:R-:W-:Y:S01]  /*83f0*/  FFMA.FTZ R87, R64, R87, 0.20512372255325317383 ;  /* 0x3e520bf440577423 */ /* 0x000fe20000010057 */
[----:B------:R-:W-:Y:S01]  /*8400*/  FFMA.FTZ R19, R16, R19, 0.20512372255325317383 ;  /* 0x3e520bf410137423 */ /* 0x000fe20000010013 */
[----:B------:R-:W-:Y:S01]  /*8410*/  FFMA.FTZ R24, R9, R24, 0.20512372255325317383 ;  /* 0x3e520bf409187423 */ /* 0x000fe20000010018 */
[----:B------:R-:W-:Y:S01]  /*8420*/  FFMA.FTZ R65, R18, R65, 0.20512372255325317383 ;  /* 0x3e520bf412417423 */ /* 0x000fe20000010041 */
[----:B------:R-:W-:Y:S01]  /*8430*/  FFMA.FTZ R87, R64, R87, -0.24046532809734344482 ;  /* 0xbe763c8b40577423 */ /* 0x000fe20000010057 */
        /* <DEDUP_REMOVED lines=32> */
[C---:B--2---:R-:W-:Y:S01]  /*8640*/  FMUL R89, R4.reuse, R89 ;  /* 0x0000005904597220 */ /* 0x044fe20000400000 */
[----:B------:R-:W-:Y:S01]  /*8650*/  FMUL R88, R4, R88 ;  /* 0x0000005804587220 */ /* 0x000fe20000400000 */
[----:B------:R-:W-:Y:S01]  /*8660*/  FFMA.FTZ R87, R64, R87, 0.28857114911079406738 ;  /* 0x3e93bf9940577423 */ /* 0x000fe20000010057 */
[----:B------:R-:W-:Y:S01]  /*8670*/  FFMA.FTZ R24, R9, R24, -0.24046532809734344482 ;  /* 0xbe763c8b09187423 */ /* 0x000fe20000010018 */
[----:B------:R-:W-:Y:S01]  /*8680*/  FFMA.FTZ R19, R16, R19, -0.24046532809734344482 ;  /* 0xbe763c8b10137423 */ /* 0x000fe20000010013 */
[----:B------:R-:W-:Y:S01]  /*8690*/  FFMA.FTZ R65, R18, R65, -0.24046532809734344482 ;  /* 0xbe763c8b12417423 */ /* 0x000fe20000010041 */
[C---:B------:R-:W-:Y:S01]  /*86a0*/  FMUL R43, R224.reuse, R56 ;  /* 0x00000038e02b7220 */ /* 0x040fe20000400000 */
[----:B------:R-:W-:Y:S01]  /*86b0*/  FMUL R35, R224, R48 ;  /* 0x00000030e0237220 */ /* 0x000fe20000400000 */
        /* <DEDUP_REMOVED lines=30> */
[----:B------:R-:W-:Y:S01]  /*88a0*/  FFMA.FTZ R87, R64, R87, -0.36067417263984680176 ;  /* 0xbeb8aa4940577423 */ /* 0x000fe20000010057 */
[----:B------:R-:W-:Y:S01]  /*88b0*/  F2FP.BF16.F32.PACK_AB R4, R89, R88 ;  /* 0x000000585904723e */ /* 0x000fe200000010ff */
[----:B------:R-:W-:Y:S01]  /*88c0*/  FFMA.FTZ R24, R9, R24, 0.28857114911079406738 ;  /* 0x3e93bf9909187423 */ /* 0x000fe20000010018 */
[----:B------:R-:W-:Y:S01]  /*88d0*/  F2FP.BF16.F32.PACK_AB R5, R5, R90 ;  /* 0x0000005a0505723e */ /* 0x000fe200000010ff */
[----:B------:R-:W-:Y:S01]  /*88e0*/  FFMA.FTZ R19, R16, R19, 0.28857114911079406738 ;  /* 0x3e93bf9910137423 */ /* 0x000fe20000010013 */
[----:B------:R-:W-:Y:S01]  /*88f0*/  FFMA.FTZ R65, R18, R65, 0.28857114911079406738 ;  /* 0x3e93bf9912417423 */ /* 0x000fe20000010041 */
[----:B------:R-:W-:Y:S01]  /*8900*/  FFMA.FTZ R87, R64, R87, 0.48089820146560668945 ;  /* 0x3ef6384a40577423 */ /* 0x000fe20000010057 */
[C---:B------:R-:W-:Y:S01]  /*8910*/  FFMA.FTZ R24, R9.reuse, R24, -0.36067417263984680176 ;  /* 0xbeb8aa4909187423 */ /* 0x040fe20000010018 */
[----:B------:R-:W-:Y:S01]  /*8920*/  FFMA.FTZ R19, R16, R19, -0.36067417263984680176 ;  /* 0xbeb8aa4910137423 */ /* 0x000fe20000010013 */
[----:B------:R-:W-:Y:S01]  /*8930*/  FFMA.FTZ R65, R18, R65, -0.36067417263984680176 ;  /* 0xbeb8aa4912417423 */ /* 0x000fe20000010041 */
[----:B------:R1:W-:Y:S01]  /*8940*/  STSM.16.M88.4 [R0], R4 ;  /* 0x0000000400007844 */ /* 0x0003e20000000200 */
[----:B------:R-:W-:Y:S01]  /*8950*/  FFMA.FTZ R87, R64, R87, -0.72134751081466674805 ;  /* 0xbf38aa3b40577423 */ /* 0x000fe20000010057 */
[----:B------:R-:W-:Y:S01]  /*8960*/  FFMA.FTZ R24, R9, R24, 0.48089820146560668945 ;  /* 0x3ef6384a09187423 */ /* 0x000fe20000010018 */
[----:B------:R-:W-:Y:S01]  /*8970*/  FFMA.FTZ R19, R16, R19, 0.48089820146560668945 ;  /* 0x3ef6384a10137423 */ /* 0x000fe20000010013 */
[----:B------:R-:W-:Y:S01]  /*8980*/  FFMA.FTZ R65, R18, R65, 0.48089820146560668945 ;  /* 0x3ef6384a12417423 */ /* 0x000fe20000010041 */
        /* <DEDUP_REMOVED lines=18> */
[----:B------:R-:W-:Y:S01]  /*8ab0*/  ISETP.GE.U32.AND P0, PT, R8, 0x7f800000, PT ;  /* 0x7f8000000800780c */ /* 0x000fe20003f06070 */
[----:B------:R-:W-:Y:S01]  /*8ac0*/  FMUL R87, R64, R87 ;  /* 0x0000005740577220 */ /* 0x000fe20000400000 */
[----:B------:R-:W-:Y:S01]  /*8ad0*/  ISETP.GE.U32.AND P1, PT, R13, 0x7f800000, PT ;  /* 0x7f8000000d00780c */ /* 0x000fe20003f26070 */
[----:B------:R-:W-:Y:S01]  /*8ae0*/  FFMA.FTZ R24, R9, R24, -0.72134751081466674805 ;  /* 0xbf38aa3b09187423 */ /* 0x000fe20000010018 */
[----:B------:R-:W-:Y:S01]  /*8af0*/  ISETP.GE.U32.AND P5, PT, R12, 0x7f800000, PT ;  /* 0x7f8000000c00780c */ /* 0x000fe20003fa6070 */
[----:B------:R-:W-:Y:S01]  /*8b00*/  FFMA.FTZ R19, R16, R19, -0.72134751081466674805 ;  /* 0xbf38aa3b10137423 */ /* 0x000fe20000010013 */
[----:B------:R-:W-:Y:S01]  /*8b10*/  ISETP.GE.U32.AND P4, PT, R11, 0x7f800000, PT ;  /* 0x7f8000000b00780c */ /* 0x000fe20003f86070 */
[----:B------:R-:W-:Y:S01]  /*8b20*/  FFMA.FTZ R65, R18, R65, -0.72134751081466674805 ;  /* 0xbf38aa3b12417423 */ /* 0x000fe20000010041 */
[----:B------:R-:W-:Y:S01]  /*8b30*/  FMUL R87, R64, R87 ;  /* 0x0000005740577220 */ /* 0x000fe20000400000 */
[C---:B------:R-:W-:Y:S01]  /*8b40*/  FMUL R24, R9.reuse, R24 ;  /* 0x0000001809187220 */ /* 0x040fe20000400000 */
[----:B------:R-:W-:Y:S01]  /*8b50*/  FMUL R19, R16, R19 ;  /* 0x0000001310137220 */ /* 0x000fe20000400000 */
[----:B------:R-:W-:Y:S01]  /*8b60*/  FMUL R65, R18, R65 ;  /* 0x0000004112417220 */ /* 0x000fe20000400000 */
[----:B-1----:R-:W-:Y:S01]  /*8b70*/  FFMA.FTZ R5, R64, 1.4426950216293334961, R87 ;  /* 0x3fb8aa3b40057823 */ /* 0x002fe20000010057 */
[C---:B------:R-:W-:Y:S01]  /*8b80*/  FMUL R24, R9.reuse, R24 ;  /* 0x0000001809187220 */ /* 0x040fe20000400000 */
[----:B------:R-:W-:Y:S01]  /*8b90*/  FMUL R19, R16, R19 ;  /* 0x0000001310137220 */ /* 0x000fe20000400000 */
[----:B------:R-:W-:Y:S01]  /*8ba0*/  FMUL R65, R18, R65 ;  /* 0x0000004112417220 */ /* 0x000fe20000400000 */
[----:B------:R-:W-:Y:S01]  /*8bb0*/  LOP3.LUT R89, R228, 0xff, RZ, 0xc0, !PT ;  /* 0x000000ffe4597812 */ /* 0x000fe200078ec0ff */
[----:B------:R-:W-:Y:S01]  /*8bc0*/  FADD R88, R14, R5 ;  /* 0x000000050e587221 */ /* 0x000fe20000000000 */
[----:B------:R-:W-:Y:S01]  /*8bd0*/  FFMA.FTZ R9, R9, 1.4426950216293334961, R24 ;  /* 0x3fb8aa3b09097823 */ /* 0x000fe20000010018 */
[----:B------:R-:W-:Y:S01]  /*8be0*/  FFMA.FTZ R16, R16, 1.4426950216293334961, R19 ;  /* 0x3fb8aa3b10107823 */ /* 0x000fe20000010013 */
[----:B------:R-:W-:Y:S01]  /*8bf0*/  FFMA.FTZ R18, R18, 1.4426950216293334961, R65 ;  /* 0x3fb8aa3b12127823 */ /* 0x000fe20000010041 */
[----:B------:R-:W-:Y:S01]  /*8c00*/  @P0 MOV R7, 0x7f800000 ;  /* 0x7f80000000070802 */ /* 0x000fe20000000f00 */
[----:B------:R-:W-:Y:S01]  /*8c10*/  @P1 IMAD.MOV.U32 R4, RZ, RZ, 0x7f800000 ;  /* 0x7f800000ff041424 */ /* 0x000fe200078e00ff */
[----:B------:R-:W-:Y:S01]  /*8c20*/  @P5 MOV R5, 0x7f800000 ;  /* 0x7f80000000055802 */ /* 0x000fe20000000f00 */
[----:B------:R-:W-:Y:S01]  /*8c30*/  FADD R64, R20, R9 ;  /* 0x0000000914407221 */ /* 0x000fe20000000000 */
[----:B------:R-:W-:Y:S01]  /*8c40*/  @P4 MOV R6, 0x7f800000 ;  /* 0x7f80000000064802 */ /* 0x000fe20000000f00 */
[----:B------:R-:W-:Y:S01]  /*8c50*/  FADD R87, R17, R16 ;  /* 0x0000001011577221 */ /* 0x000fe20000000000 */
[----:B------:R-:W-:Y:S01]  /*8c60*/  LEA R89, R89, UR8, 0x4 ;  /* 0x0000000859597c11 */ /* 0x000fe2000f8e20ff */
[----:B------:R-:W-:Y:S01]  /*8c70*/  FADD R65, R15, R18 ;  /* 0x000000120f417221 */ /* 0x000fe20000000000 */
[----:B------:R-:W-:Y:S01]  /*8c80*/  @P0 FFMA.FTZ R64, R8, R7, +INF ;  /* 0x7f80000008400423 */ /* 0x000fe20000010007 */
[----:B------:R-:W-:Y:S01]  /*8c90*/  @P1 FFMA.FTZ R87, R13, R4, +INF ;  /* 0x7f8000000d571423 */ /* 0x000fe20000010004 */
[----:B------:R-:W-:Y:S01]  /*8ca0*/  @P5 FFMA.FTZ R65, R12, R5, +INF ;  /* 0x7f8000000c415423 */ /* 0x000fe20000010005 */
[----:B------:R-:W-:Y:S01]  /*8cb0*/  @P4 FFMA.FTZ R88, R11, R6, +INF ;  /* 0x7f8000000b584423 */ /* 0x000fe20000010006 */
[----:B------:R-:W-:Y:S01]  /*8cc0*/  BAR.SYNC.DEFER_BLOCKING 0x0 ;  /* 0x0000000000007b1d */ /* 0x000fe20000010000 */
[----:B------:R-:W-:Y:S01]  /*8cd0*/  FSETP.NEU.AND P2, PT, R13, RZ, PT ;  /* 0x000000ff0d00720b */ /* 0x000fe20003f4d000 */
[----:B------:R-:W-:Y:S01]  /*8ce0*/  FMUL R37, R224, R37 ;  /* 0x00000025e0257220 */ /* 0x000fe20000400000 */
[----:B------:R-:W-:Y:S01]  /*8cf0*/  FSETP.NEU.AND P1, PT, R12, RZ, PT ;  /* 0x000000ff0c00720b */ /* 0x000fe20003f2d000 */
[C---:B------:R-:W-:Y:S01]  /*8d00*/  FMUL R36, R224.reuse, R36 ;  /* 0x00000024e0247220 */ /* 0x040fe20000400000 */
[----:B------:R-:W-:Y:S01]  /*8d10*/  F2FP.BF16.F32.PACK_AB R12, R93, R92 ;  /* 0x0000005c5d0c723e */ /* 0x000fe200000010ff */
[----:B------:R-:W-:Y:S01]  /*8d20*/  FMUL R45, R224, R45 ;  /* 0x0000002de02d7220 */ /* 0x000fe20000400000 */
[----:B------:R-:W-:Y:S01]  /*8d30*/  F2FP.BF16.F32.PACK_AB R13, R10, R107 ;  /* 0x0000006b0a0d723e */ /* 0x000fe200000010ff */
[----:B------:R-:W-:Y:S01]  /*8d40*/  FMUL R44, R224, R44 ;  /* 0x0000002ce02c7220 */ /* 0x000fe20000400000 */
[----:B------:R-:W-:Y:S01]  /*8d50*/  F2FP.BF16.F32.PACK_AB R14, R32, R155 ;  /* 0x0000009b200e723e */ /* 0x000fe200000010ff */
[C---:B------:R-:W-:Y:S01]  /*8d60*/  FMUL R53, R224.reuse, R53 ;  /* 0x00000035e0357220 */ /* 0x040fe20000400000 */
[----:B------:R-:W-:Y:S01]  /*8d70*/  F2FP.BF16.F32.PACK_AB R15, R39, R152 ;  /* 0x00000098270f723e */ /* 0x000fe200000010ff */
[----:B------:R-:W-:Y:S01]  /*8d80*/  FMUL R52, R224, R52 ;  /* 0x00000034e0347220 */ /* 0x000fe20000400000 */
[----:B------:R-:W-:Y:S01]  /*8d90*/  FSETP.NEU.AND P3, PT, R8, RZ, PT ;  /* 0x000000ff0800720b */ /* 0x000fe20003f6d000 */
[C---:B------:R-:W-:Y:S01]  /*8da0*/  FMUL R61, R224.reuse, R61 ;  /* 0x0000003de03d7220 */ /* 0x040fe20000400000 */
[----:B------:R-:W-:Y:S01]  /*8db0*/  FSETP.NEU.AND P0, PT, R11, RZ, PT ;  /* 0x000000ff0b00720b */ /* 0x000fe20003f0d000 */
[C---:B------:R-:W-:Y:S01]  /*8dc0*/  FMUL R60, R224.reuse, R60 ;  /* 0x0000003ce03c7220 */ /* 0x040fe20000400000 */
[----:B------:R-:W-:Y:S01]  /*8dd0*/  F2FP.BF16.F32.PACK_AB R16, R97, R96 ;  /* 0x000000606110723e */ /* 0x000fe200000010ff */
[C---:B------:R-:W-:Y:S01]  /*8de0*/  FMUL R69, R224.reuse, R69 ;  /* 0x00000045e0457220 */ /* 0x040fe20000400000 */
[----:B------:R-:W-:Y:S01]  /*8df0*/  F2FP.BF16.F32.PACK_AB R17, R99, R98 ;  /* 0x000000626311723e */ /* 0x000fe200000010ff */
[----:B------:R-:W-:Y:S01]  /*8e00*/  FMUL R68, R224, R68 ;  /* 0x00000044e0447220 */ /* 0x000fe20000400000 */
[----:B------:R-:W-:Y:S01]  /*8e10*/  F2FP.BF16.F32.PACK_AB R18, R40, R153 ;  /* 0x000000992812723e */ /* 0x000fe200000010ff */
[C---:B------:R-:W-:Y:S01]  /*8e20*/  FMUL R73, R224.reuse, R73 ;  /* 0x00000049e0497220 */ /* 0x040fe20000400000 */
[----:B------:R-:W-:Y:S01]  /*8e30*/  F2FP.BF16.F32.PACK_AB R19, R21, R22 ;  /* 0x000000161513723e */ /* 0x000fe200000010ff */
[----:B------:R-:W1:Y:S01]  /*8e40*/  LDS.128 R4, [R89] ;  /* 0x0000000059047984 */ /* 0x000e620000000c00 */
[----:B------:R-:W-:Y:S01]  /*8e50*/  F2FP.BF16.F32.PACK_AB R20, R101, R100 ;  /* 0x000000646514723e */ /* 0x000fe200000010ff */
[C---:B------:R-:W-:Y:S01]  /*8e60*/  FMUL R72, R224.reuse, R72 ;  /* 0x00000048e0487220 */ /* 0x040fe20000400000 */
[----:B------:R-:W-:Y:S01]  /*8e70*/  F2FP.BF16.F32.PACK_AB R21, R103, R102 ;  /* 0x000000666715723e */ /* 0x000fe200000010ff */
[----:B------:R-:W-:Y:S01]  /*8e80*/  BAR.SYNC.DEFER_BLOCKING 0x0 ;  /* 0x0000000000007b1d */ /* 0x000fe20000010000 */
[----:B------:R-:W-:Y:S01]  /*8e90*/  F2FP.BF16.F32.PACK_AB R22, R37, R36 ;  /* 0x000000242516723e */ /* 0x000fe200000010ff */
[C---:B------:R-:W-:Y:S01]  /*8ea0*/  FMUL R77, R224.reuse, R77 ;  /* 0x0000004de04d7220 */ /* 0x040fe20000400000 */
[----:B------:R-:W-:Y:S01]  /*8eb0*/  F2FP.BF16.F32.PACK_AB R23, R23, R38 ;  /* 0x000000261717723e */ /* 0x000fe200000010ff */
[----:B------:R-:W-:Y:S01]  /*8ec0*/  FMUL R76, R224, R76 ;  /* 0x0000004ce04c7220 */ /* 0x000fe20000400000 */
[----:B------:R-:W-:Y:S01]  /*8ed0*/  F2FP.BF16.F32.PACK_AB R26, R26, R27 ;  /* 0x0000001b1a1a723e */ /* 0x000fe200000010ff */
[C---:B------:R-:W-:Y:S01]  /*8ee0*/  FMUL R81, R224.reuse, R81 ;  /* 0x00000051e0517220 */ /* 0x040fe20000400000 */
[----:B------:R-:W-:Y:S01]  /*8ef0*/  F2FP.BF16.F32.PACK_AB R24, R105, R104 ;  /* 0x000000686918723e */ /* 0x000fe200000010ff */
[C---:B------:R-:W-:Y:S01]  /*8f00*/  FMUL R80, R224.reuse, R80 ;  /* 0x00000050e0507220 */ /* 0x040fe20000400000 */
[----:B------:R-:W-:Y:S01]  /*8f10*/  F2FP.BF16.F32.PACK_AB R25, R25, R106 ;  /* 0x0000006a1919723e */ /* 0x000fe200000010ff */
[C---:B------:R-:W-:Y:S01]  /*8f20*/  FMUL R85, R224.reuse, R85 ;  /* 0x00000055e0557220 */ /* 0x040fe20000400000 */
[----:B------:R-:W-:Y:S01]  /*8f30*/  F2FP.BF16.F32.PACK_AB R27, R83, R86 ;  /* 0x00000056531b723e */ /* 0x000fe200000010ff */
[----:B------:R-:W-:Y:S01]  /*8f40*/  FMUL R84, R224, R84 ;  /* 0x00000054e0547220 */ /* 0x000fe20000400000 */
[----:B------:R-:W-:Y:S01]  /*8f50*/  F2FP.BF16.F32.PACK_AB R36, R109, R108 ;  /* 0x0000006c6d24723e */ /* 0x000fe200000010ff */
[----:B------:R-:W2:Y:S01]  /*8f60*/  LDC R97, c[0x0][0x278] ;  /* 0x00009e00ff617b82 */ /* 0x000ea20000000800 */
[----:B------:R-:W-:-:S02]  /*8f70*/  F2FP.BF16.F32.PACK_AB R37, R111, R110 ;  /* 0x0000006e6f25723e */ /* 0x000fc400000010ff */
[----:B------:R-:W-:Y:S02]  /*8f80*/  F2FP.BF16.F32.PACK_AB R38, R45, R44 ;  /* 0x0000002c2d26723e */ /* 0x000fe400000010ff */
[----:B------:R-:W-:Y:S02]  /*8f90*/  F2FP.BF16.F32.PACK_AB R39, R47, R46 ;  /* 0x0000002e2f27723e */ /* 0x000fe400000010ff */
[----:B------:R-:W-:Y:S01]  /*8fa0*/  F2FP.BF16.F32.PACK_AB R34, R34, R35 ;  /* 0x000000232222723e */ /* 0x000fe200000010ff */
[----:B------:R-:W3:Y:S01]  /*8fb0*/  LDC R103, c[0x0][0x278] ;  /* 0x00009e00ff677b82 */ /* 0x000ee20000000800 */
[----:B------:R-:W-:Y:S01]  /*8fc0*/  F2FP.BF16.F32.PACK_AB R32, R113, R112 ;  /* 0x000000707120723e */ /* 0x000fe200000010ff */
[----:B------:R-:W-:Y:S01]  /*8fd0*/  STSM.16.M88.4 [R0], R12 ;  /* 0x0000000c00007844 */ /* 0x000fe20000000200 */
[----:B------:R-:W-:Y:S02]  /*8fe0*/  F2FP.BF16.F32.PACK_AB R33, R33, R114 ;  /* 0x000000722121723e */ /* 0x000fe400000010ff */
[----:B------:R-:W-:-:S03]  /*8ff0*/  F2FP.BF16.F32.PACK_AB R35, R51, R82 ;  /* 0x000000523323723e */ /* 0x000fc600000010ff */
[----:B------:R-:W-:Y:S01]  /*9000*/  BAR.SYNC.DEFER_BLOCKING 0x0 ;  /* 0x0000000000007b1d */ /* 0x000fe20000010000 */
[----:B------:R-:W-:Y:S02]  /*9010*/  F2FP.BF16.F32.PACK_AB R44, R117, R116 ;  /* 0x00000074752c723e */ /* 0x000fe400000010ff */
[----:B------:R-:W-:Y:S02]  /*9020*/  F2FP.BF16.F32.PACK_AB R45, R119, R118 ;  /* 0x00000076772d723e */ /* 0x000fe400000010ff */
[----:B------:R-:W-:-:S03]  /*9030*/  F2FP.BF16.F32.PACK_AB R46, R53, R52 ;  /* 0x00000034352e723e */ /* 0x000fc600000010ff */
[----:B------:R-:W4:Y:S01]  /*9040*/  LDC R105, c[0x0][0x278] ;  /* 0x00009e00ff697b82 */ /* 0x000f220000000800 */
[----:B------:R-:W-:Y:S02]  /*9050*/  F2FP.BF16.F32.PACK_AB R47, R55, R54 ;  /* 0x00000036372f723e */ /* 0x000fe400000010ff */
[----:B------:R-:W-:Y:S02]  /*9060*/  F2FP.BF16.F32.PACK_AB R42, R42, R43 ;  /* 0x0000002b2a2a723e */ /* 0x000fe400000010ff */
[----:B------:R-:W-:Y:S02]  /*9070*/  F2FP.BF16.F32.PACK_AB R40, R121, R120 ;  /* 0x000000787928723e */ /* 0x000fe400000010ff */
[----:B------:R-:W-:Y:S01]  /*9080*/  F2FP.BF16.F32.PACK_AB R41, R41, R122 ;  /* 0x0000007a2929723e */ /* 0x000fe200000010ff */
[----:B------:R-:W5:Y:S01]  /*9090*/  LDC R111, c[0x0][0x278] ;  /* 0x00009e00ff6f7b82 */ /* 0x000f620000000800 */
[----:B------:R-:W-:Y:S02]  /*90a0*/  F2FP.BF16.F32.PACK_AB R43, R59, R58 ;  /* 0x0000003a3b2b723e */ /* 0x000fe400000010ff */
[----:B------:R-:W-:-:S02]  /*90b0*/  F2FP.BF16.F32.PACK_AB R52, R125, R124 ;  /* 0x0000007c7d34723e */ /* 0x000fc400000010ff */
[----:B------:R-:W-:Y:S02]  /*90c0*/  F2FP.BF16.F32.PACK_AB R53, R127, R126 ;  /* 0x0000007e7f35723e */ /* 0x000fe400000010ff */
[----:B------:R-:W-:Y:S01]  /*90d0*/  F2FP.BF16.F32.PACK_AB R54, R61, R60 ;  /* 0x0000003c3d36723e */ /* 0x000fe200000010ff */
[----:B------:R-:W4:Y:S01]  /*90e0*/  LDC R107, c[0x0][0x278] ;  /* 0x00009e00ff6b7b82 */ /* 0x000f220000000800 */
[----:B------:R-:W-:Y:S01]  /*90f0*/  F2FP.BF16.F32.PACK_AB R55, R63, R62 ;  /* 0x0000003e3f37723e */ /* 0x000fe200000010ff */
[----:B------:R-:W2:Y:S01]  /*9100*/  LDS.128 R8, [R89] ;  /* 0x0000000059087984 */ /* 0x000ea20000000c00 */
        /* <DEDUP_REMOVED lines=11> */
[----:B------:R-:W3:Y:S01]  /*91c0*/  LDC.64 R70, c[0x0][0x228] ;  /* 0x00008a00ff467b82 */ /* 0x000ee20000000a00 */
[----:B------:R-:W-:Y:S02]  /*91d0*/  F2FP.BF16.F32.PACK_AB R137, R139, R138 ;  /* 0x0000008a8b89723e */ /* 0x000fe400000010ff */
[----:B------:R-:W-:-:S02]  /*91e0*/  F2FP.BF16.F32.PACK_AB R138, R73, R72 ;  /* 0x00000048498a723e */ /* 0x000fc400000010ff */
[----:B------:R-:W-:Y:S02]  /*91f0*/  F2FP.BF16.F32.PACK_AB R139, R75, R74 ;  /* 0x0000004a4b8b723e */ /* 0x000fe400000010ff */
[----:B------:R-:W-:Y:S01]  /*9200*/  F2FP.BF16.F32.PACK_AB R140, R141, R140 ;  /* 0x0000008c8d8c723e */ /* 0x000fe200000010ff */
[----:B------:R-:W1:Y:S01]  /*9210*/  LDC R69, c[0x0][0x278] ;  /* 0x00009e00ff457b82 */ /* 0x000e620000000800 */
[----:B------:R-:W-:Y:S01]  /*9220*/  F2FP.BF16.F32.PACK_AB R141, R143, R142 ;  /* 0x0000008e8f8d723e */ /* 0x000fe200000010ff */
[----:B------:R-:W-:Y:S01]  /*9230*/  STSM.16.M88.4 [R0], R16 ;  /* 0x0000001000007844 */ /* 0x000fe20000000200 */
[----:B------:R-:W-:Y:S02]  /*9240*/  F2FP.BF16.F32.PACK_AB R142, R77, R76 ;  /* 0x0000004c4d8e723e */ /* 0x000fe400000010ff */
[----:B------:R-:W-:-:S03]  /*9250*/  F2FP.BF16.F32.PACK_AB R143, R79, R78 ;  /* 0x0000004e4f8f723e */ /* 0x000fc600000010ff */
[----:B------:R-:W-:Y:S01]  /*9260*/  BAR.SYNC.DEFER_BLOCKING 0x0 ;  /* 0x0000000000007b1d */ /* 0x000fe20000010000 */
[----:B------:R-:W-:Y:S02]  /*9270*/  F2FP.BF16.F32.PACK_AB R144, R145, R144 ;  /* 0x000000909190723e */ /* 0x000fe400000010ff */
[----:B------:R-:W-:Y:S02]  /*9280*/  F2FP.BF16.F32.PACK_AB R145, R147, R146 ;  /* 0x000000929391723e */ /* 0x000fe400000010ff */
[----:B------:R-:W-:Y:S02]  /*9290*/  F2FP.BF16.F32.PACK_AB R146, R81, R80 ;  /* 0x000000505192723e */ /* 0x000fe400000010ff */
[----:B------:R-:W-:Y:S02]  /*92a0*/  F2FP.BF16.F32.PACK_AB R147, R29, R30 ;  /* 0x0000001e1d93723e */ /* 0x000fe400000010ff */
[----:B------:R-:W-:Y:S02]  /*92b0*/  LOP3.LUT R227, R228, 0xff, RZ, 0xc0, !PT ;  /* 0x000000ffe4e37812 */ /* 0x000fe400078ec0ff */
[----:B------:R-:W-:-:S02]  /*92c0*/  F2FP.BF16.F32.PACK_AB R148, R149, R148 ;  /* 0x000000949594723e */ /* 0x000fc400000010ff */
[----:B0-----:R-:W-:Y:S02]  /*92d0*/  LEA R226, R226, R227, 0x8 ;  /* 0x000000e3e2e27211 */ /* 0x001fe400078e40ff */
[----:B------:R-:W-:Y:S02]  /*92e0*/  F2FP.BF16.F32.PACK_AB R149, R151, R150 ;  /* 0x000000969795723e */ /* 0x000fe400000010ff */
[----:B------:R-:W-:Y:S01]  /*92f0*/  F2FP.BF16.F32.PACK_AB R151, R3, R28 ;  /* 0x0000001c0397723e */ /* 0x000fe200000010ff */
[----:B------:R-:W-:Y:S01]  /*9300*/  IMAD R31, R226, UR11, RZ ;  /* 0x0000000be21f7c24 */ /* 0x000fe2000f8e02ff */
[----:B------:R-:W-:Y:S01]  /*9310*/  UIMAD.WIDE UR10, UR10, 0x2, URZ ;  /* 0x000000020a0a78a5 */ /* 0x000fe2000f8e023f */
[----:B------:R-:W-:Y:S01]  /*9320*/  F2FP.BF16.F32.PACK_AB R150, R85, R84 ;  /* 0x000000545596723e */ /* 0x000fe200000010ff */
[C---:B-1----:R-:W-:Y:S01]  /*9330*/  IMAD R79, R69.reuse, 0x6, RZ ;  /* 0x00000006454f7824 */ /* 0x042fe200078e02ff */
[----:B------:R-:W-:Y:S01]  /*9340*/  SHF.L.U32 R73, R69, 0x1, RZ ;  /* 0x0000000145497819 */ /* 0x000fe200000006ff */
[C---:B------:R-:W-:Y:S01]  /*9350*/  IMAD.SHL.U32 R67, R31.reuse, 0x2, RZ ;  /* 0x000000021f437824 */ /* 0x040fe200078e00ff */
[----:B------:R-:W0:Y:S01]  /*9360*/  LDS.128 R12, [R89] ;  /* 0x00000000590c7984 */ /* 0x000e220000000c00 */
[----:B------:R-:W-:Y:S01]  /*9370*/  IMAD.HI R30, R31, 0x2, RZ ;  /* 0x000000021f1e7827 */ /* 0x000fe200078e02ff */
[----:B------:R-:W-:Y:S01]  /*9380*/  PRMT R68, R4, 0x7632, R68 ;  /* 0x0000763204447816 */ /* 0x000fe20000000044 */
[----:B------:R-:W-:Y:S01]  /*9390*/  BAR.SYNC.DEFER_BLOCKING 0x0 ;  /* 0x0000000000007b1d */ /* 0x000fe20000010000 */
[----:B---3--:R-:W-:Y:S01]  /*93a0*/  IADD3 R66, P4, P5, R67, UR4, R70 ;  /* 0x0000000443427c10 */ /* 0x008fe2000fd9e046 */
[C---:B------:R-:W-:Y:S01]  /*93b0*/  IMAD R3, R69.reuse, 0x3, RZ ;  /* 0x0000000345037824 */ /* 0x040fe200078e02ff */
[C---:B------:R-:W-:Y:S01]  /*93c0*/  SHF.L.U32 R77, R69.reuse, 0x2, RZ ;  /* 0x00000002454d7819 */ /* 0x040fe200000006ff */
[C---:B------:R-:W-:Y:S01]  /*93d0*/  IMAD R81, R69.reuse, 0xa, RZ ;  /* 0x0000000a45517824 */ /* 0x040fe200078e02ff */
[----:B------:R-:W-:Y:S01]  /*93e0*/  IADD3.X R67, R30, UR11, R71, P4, P5 ;  /* 0x0000000b1e437c10 */ /* 0x000fe2000a7ea447 */
[----:B------:R-:W-:Y:S01]  /*93f0*/  IMAD R83, R69, 0xc, RZ ;  /* 0x0000000c45537824 */ /* 0x000fe200078e02ff */
[-C--:B------:R-:W-:Y:S01]  /*9400*/  IADD3 R70, P4, R73, R66.reuse, RZ ;  /* 0x0000004249467210 */ /* 0x080fe20007f9e0ff */
[C---:B------:R-:W-:Y:S01]  /*9410*/  IMAD R85, R69.reuse, 0xe, RZ ;  /* 0x0000000e45557824 */ /* 0x040fe200078e02ff */
[CC--:B------:R-:W-:Y:S01]  /*9420*/  LEA R72, P5, R69.reuse, R66.reuse, 0x2 ;  /* 0x0000004245487211 */ /* 0x0c0fe200078a10ff */
[C---:B------:R-:W-:Y:S01]  /*9430*/  IMAD R91, R69.reuse, 0x12, RZ ;  /* 0x00000012455b7824 */ /* 0x040fe200078e02ff */
[CC--:B------:R-:W-:Y:S01]  /*9440*/  LEA.HI.X.SX32 R71, R69.reuse, R67.reuse, 0x1, P4 ;  /* 0x0000004345477211 */ /* 0x0c0fe200020f0eff */
[----:B------:R-:W-:Y:S01]  /*9450*/  IMAD R93, R69, 0x14, RZ ;  /* 0x00000014455d7824 */ /* 0x000fe200078e02ff */
[-C--:B------:R-:W-:Y:S01]  /*9460*/  LEA.HI.X.SX32 R73, R73, R67.reuse, 0x1, P5 ;  /* 0x0000004349497211 */ /* 0x080fe200028f0eff */
[----:B------:R-:W-:Y:S01]  /*9470*/  IMAD R95, R69, 0x1c, RZ ;  /* 0x0000001c455f7824 */ /* 0x000fe200078e02ff */
[-C--:B------:R-:W-:Y:S01]  /*9480*/  IADD3 R74, P5, R79, R66.reuse, RZ ;  /* 0x000000424f4a7210 */ /* 0x080fe20007fbe0ff */
[C---:B------:R-:W-:Y:S01]  /*9490*/  IMAD R99, R69.reuse, 0x2a, RZ ;  /* 0x0000002a45637824 */ /* 0x040fe200078e02ff */
[C---:B------:R-:W-:Y:S01]  /*94a0*/  LEA R76, P4, R69.reuse, R66, 0x3 ;  /* 0x00000042454c7211 */ /* 0x040fe200078818ff */
[----:B------:R-:W-:Y:S01]  /*94b0*/  IMAD R101, R69, 0x30, RZ ;  /* 0x0000003045657824 */ /* 0x000fe200078e02ff */
[-C--:B------:R-:W-:Y:S01]  /*94c0*/  LEA.HI.X.SX32 R75, R3, R67.reuse, 0x1, P5 ;  /* 0x00000043034b7211 */ /* 0x080fe200028f0eff */
[----:B------:R-:W-:Y:S01]  /*94d0*/  IMAD R3, R69, 0x5, RZ ;  /* 0x0000000545037824 */ /* 0x000fe200078e02ff */
[----:B------:R-:W-:Y:S01]  /*94e0*/  LEA.HI.X.SX32 R77, R77, R67, 0x1, P4 ;  /* 0x000000434d4d7211 */ /* 0x000fe200020f0eff */
[C---:B------:R-:W-:Y:S01]  /*94f0*/  IMAD R117, R69.reuse, 0x32, RZ ;  /* 0x0000003245757824 */ /* 0x040fe200078e02ff */
[----:B------:R-:W-:Y:S01]  /*9500*/  ULDC.64 UR10, c[0x0][0x270] ;  /* 0x00009c00000a7ab9 */ /* 0x000fe20000000a00 */
[----:B------:R-:W-:Y:S01]  /*9510*/  STSM.16.M88.4 [R0], R20 ;  /* 0x0000001400007844 */ /* 0x000fe20000000200 */
[C---:B------:R-:W-:Y:S01]  /*9520*/  IMAD R119, R69.reuse, 0x34, RZ ;  /* 0x0000003445777824 */ /* 0x040fe200078e02ff */
[----:B------:R-:W-:Y:S01]  /*9530*/  UIMAD UR10, UR5, UR10, URZ ;  /* 0x0000000a050a72a4 */ /* 0x000fe2000f8e023f */
[C---:B------:R-:W-:Y:S01]  /*9540*/  IMAD R121, R69.reuse, 0x38, RZ ;  /* 0x0000003845797824 */ /* 0x040fe200078e02ff */
[----:B------:R-:W-:Y:S01]  /*9550*/  BAR.SYNC.DEFER_BLOCKING 0x0 ;  /* 0x0000000000007b1d */ /* 0x000fe20000010000 */
[C---:B------:R-:W-:Y:S01]  /*9560*/  IMAD R123, R69.reuse, 0x3a, RZ ;  /* 0x0000003a457b7824 */ /* 0x040fe200078e02ff */
[----:B------:R-:W-:Y:S01]  /*9570*/  USHF.L.U32 UR10, UR10, 0x1, URZ ;  /* 0x000000010a0a7899 */ /* 0x000fe2000800063f */
[----:B------:R-:W-:Y:S01]  /*9580*/  IMAD R125, R69, 0x46, RZ ;  /* 0x00000046457d7824 */ /* 0x000fe200078e02ff */
[----:B------:R-:W-:Y:S01]  /*9590*/  FSEL R87, R87, -INF , P2 ;  /* 0xff80000057577808 */ /* 0x000fe20001000000 */
[----:B------:R-:W-:Y:S01]  /*95a0*/  IMAD R127, R69, 0x4a, RZ ;  /* 0x0000004a457f7824 */ /* 0x000fe200078e02ff */
[----:B------:R-:W-:Y:S01]  /*95b0*/  FSEL R65, R65, -INF , P1 ;  /* 0xff80000041417808 */ /* 0x000fe20000800000 */
[C---:B------:R-:W-:Y:S01]  /*95c0*/  IMAD R115, R69.reuse, 0x4e, RZ ;  /* 0x0000004e45737824 */ /* 0x040fe200078e02ff */
[----:B------:R-:W-:Y:S01]  /*95d0*/  FSEL R88, R88, -INF , P0 ;  /* 0xff80000058587808 */ /* 0x000fe20000000000 */
[----:B------:R-:W-:-:S02]  /*95e0*/  IMAD R113, R69, 0x4c, RZ ;  /* 0x0000004c45717824 */ /* 0x000fc400078e02ff */
[----:B------:R-:W-:Y:S01]  /*95f0*/  FFMA R87, R87, 0.69314718246459960938, R168 ;  /* 0x3f31721857577823 */ /* 0x000fe200000000a8 */
[----:B------:R-:W-:Y:S01]  /*9600*/  FFMA R168, R65, 0.69314718246459960938, R170 ;  /* 0x3f31721841a87823 */ /* 0x000fe200000000aa */
[----:B------:R-:W-:Y:S01]  /*9610*/  ULDC UR4, c[0x0][0x27c] ;  /* 0x00009f0000047ab9 */ /* 0x000fe20000000800 */
[----:B------:R-:W-:Y:S01]  /*9620*/  FFMA R169, R88, 0.69314718246459960938, R169 ;  /* 0x3f31721858a97823 */ /* 0x000fe200000000a9 */
[----:B------:R-:W-:-:S04]  /*9630*/  UIMAD UR5, UR5, UR4, URZ ;  /* 0x00000004050572a4 */ /* 0x000fc8000f8e023f */
[----:B------:R-:W-:Y:S02]  /*9640*/  USHF.L.U32 UR6, UR5, 0x2, URZ ;  /* 0x0000000205067899 */ /* 0x000fe4000800063f */
[----:B------:R-:W-:Y:S01]  /*9650*/  UIMAD.WIDE UR4, UR5, 0x4, URZ ;  /* 0x00000004050478a5 */ /* 0x000fe2000f8e023f */
[----:B------:R-:W1:Y:S01]  /*9660*/  LDS.128 R16, [R89] ;  /* 0x0000000059107984 */ /* 0x000e620000000c00 */
[----:B------:R-:W-:Y:S06]  /*9670*/  BAR.SYNC.DEFER_BLOCKING 0x0 ;  /* 0x0000000000007b1d */ /* 0x000fec0000010000 */
[----:B------:R-:W-:Y:S02]  /*9680*/  STSM.16.M88.4 [R0], R24 ;  /* 0x0000001800007844 */ /* 0x000fe40000000200 */
[----:B------:R-:W-:Y:S06]  /*9690*/  BAR.SYNC.DEFER_BLOCKING 0x0 ;  /* 0x0000000000007b1d */ /* 0x000fec0000010000 */
[----:B------:R-:W3:Y:S02]  /*96a0*/  LDS.128 R20, [R89] ;  /* 0x0000000059147984 */ /* 0x000ee40000000c00 */
[----:B------:R-:W-:Y:S06]  /*96b0*/  BAR.SYNC.DEFER_BLOCKING 0x0 ;  /* 0x0000000000007b1d */ /* 0x000fec0000010000 */
[----:B------:R-:W-:Y:S02]  /*96c0*/  STSM.16.M88.4 [R0], R36 ;  /* 0x0000002400007844 */ /* 0x000fe40000000200 */
[----:B------:R-:W-:Y:S06]  /*96d0*/  BAR.SYNC.DEFER_BLOCKING 0x0 ;  /* 0x0000000000007b1d */ /* 0x000fec0000010000 */
[----:B------:R-:W4:Y:S02]  /*96e0*/  LDS.128 R24, [R89] ;  /* 0x0000000059187984 */ /* 0x000f240000000c00 */
        /* <DEDUP_REMOVED lines=15> */
[----:B------:R-:W-:Y:S02]  /*97e0*/  LDS.128 R40, [R89] ;  /* 0x0000000059287984 */ /* 0x000fe40000000c00 */
        /* <DEDUP_REMOVED lines=19> */
[----:B------:R-:W4:Y:S02]  /*9920*/  LDS.128 R28, [R89] ;  /* 0x00000000591c7984 */ /* 0x000f240000000c00 */
[----:B------:R-:W-:Y:S06]  /*9930*/  BAR.SYNC.DEFER_BLOCKING 0x0 ;  /* 0x0000000000007b1d */ /* 0x000fec0000010000 */
[----:B------:R5:W-:Y:S02]  /*9940*/  STSM.16.M88.4 [R0], R148 ;  /* 0x0000009400007844 */ /* 0x000be40000000200 */
[----:B------:R-:W-:Y:S01]  /*9950*/  BAR.SYNC.DEFER_BLOCKING 0x0 ;  /* 0x0000000000007b1d */ /* 0x000fe20000010000 */
[----:B-----5:R-:W-:-:S05]  /*9960*/  PRMT R0, R6, 0x7632, R0 ;  /* 0x0000763206007816 */ /* 0x020fca0000000000 */
[----:B------:R5:W-:Y:S04]  /*9970*/  STG.E.U16 desc[UR12][R66.64], R4 ;  /* 0x0000000442007986 */ /* 0x000be8000c10150c */
[----:B------:R2:W-:Y:S04]  /*9980*/  STG.E.U16 desc[UR12][R70.64], R68 ;  /* 0x0000004446007986 */ /* 0x0005e8000c10150c */
[----:B------:R0:W-:Y:S01]  /*9990*/  STG.E.U16 desc[UR12][R72.64], R5 ;  /* 0x0000000548007986 */ /* 0x0001e2000c10150c */
[----:B-----5:R-:W-:Y:S02]  /*99a0*/  IADD3 R4, P6, R83, R66, RZ ;  /* 0x0000004253047210 */ /* 0x020fe40007fde0ff */
[----:B--2---:R-:W-:-:S02]  /*99b0*/  PRMT R71, R5, 0x7632, R71 ;  /* 0x0000763205477816 */ /* 0x004fc40000000047 */
[-C--:B------:R-:W-:Y:S02]  /*99c0*/  IADD3 R70, P5, R81, R66.reuse, RZ ;  /* 0x0000004251467210 */ /* 0x080fe40007fbe0ff */
[-C--:B0-----:R-:W-:Y:S01]  /*99d0*/  IADD3 R72, P4, R85, R66.reuse, RZ ;  /* 0x0000004255487210 */ /* 0x081fe20007f9e0ff */
[----:B------:R0:W-:Y:S01]  /*99e0*/  STG.E.U16 desc[UR12][R74.64], R71 ;  /* 0x000000474a007986 */ /* 0x0001e2000c10150c */
[-C--:B------:R-:W-:Y:S02]  /*99f0*/  LEA.HI.X.SX32 R5, R79, R67.reuse, 0x1, P6 ;  /* 0x000000434f057211 */ /* 0x080fe400030f0eff */
[----:B------:R-:W-:Y:S01]  /*9a00*/  SHF.L.U32 R79, R69, 0x3, RZ ;  /* 0x00000003454f7819 */ /* 0x000fe200000006ff */
[----:B------:R2:W-:Y:S01]  /*9a10*/  STG.E.U16 desc[UR12][R76.64], R6 ;  /* 0x000000064c007986 */ /* 0x0005e2000c10150c */
[----:B------:R-:W-:Y:S02]  /*9a20*/  PRMT R68, R7, 0x7632, R68 ;  /* 0x0000763207447816 */ /* 0x000fe40000000044 */
[----:B0-----:R-:W-:Y:S01]  /*9a30*/  LEA.HI.X.SX32 R71, R3, R67, 0x1, P5 ;  /* 0x0000004303477211 */ /* 0x001fe200028f0eff */
[C---:B------:R-:W-:Y:S01]  /*9a40*/  IMAD R3, R69.reuse, 0x7, RZ ;  /* 0x0000000745037824 */ /* 0x040fe200078e02ff */
[C---:B------:R-:W-:Y:S01]  /*9a50*/  LEA R74, P5, R69.reuse, R66, 0x4 ;  /* 0x00000042454a7211 */ /* 0x040fe200078a20ff */
[----:B--2---:R-:W-:-:S02]  /*9a60*/  IMAD R77, R69, 0x16, RZ ;  /* 0x00000016454d7824 */ /* 0x004fc400078e02ff */
[----:B------:R0:W-:Y:S01]  /*9a70*/  STG.E.U16 desc[UR12][R70.64], R0 ;  /* 0x0000000046007986 */ /* 0x0001e2000c10150c */
[-C--:B------:R-:W-:Y:S01]  /*9a80*/  LEA.HI.X.SX32 R73, R3, R67.reuse, 0x1, P4 ;  /* 0x0000004303497211 */ /* 0x080fe200020f0eff */
[----:B------:R-:W-:Y:S01]  /*9a90*/  IMAD R3, R69, 0x9, RZ ;  /* 0x0000000945037824 */ /* 0x000fe200078e02ff */
[----:B------:R-:W-:Y:S01]  /*9aa0*/  LEA.HI.X.SX32 R75, R79, R67, 0x1, P5 ;  /* 0x000000434f4b7211 */ /* 0x000fe200028f0eff */
[----:B------:R2:W-:Y:S01]  /*9ab0*/  STG.E.U16 desc[UR12][R4.64], R7 ;  /* 0x0000000704007986 */ /* 0x0005e2000c10150c */
[----:B------:R-:W-:-:S03]  /*9ac0*/  IMAD R79, R69, 0x18, RZ ;  /* 0x00000018454f7824 */ /* 0x000fc600078e02ff */
[----:B------:R5:W-:Y:S01]  /*9ad0*/  STG.E.U16 desc[UR12][R72.64], R68 ;  /* 0x0000004448007986 */ /* 0x000be2000c10150c */
[----:B0-----:R-:W-:-:S03]  /*9ae0*/  IADD3 R70, P4, R91, R66, RZ ;  /* 0x000000425b467210 */ /* 0x001fc60007f9e0ff */
[----:B------:R0:W-:Y:S01]  /*9af0*/  STG.E.U16 desc[UR12][R74.64], R8 ;  /* 0x000000084a007986 */ /* 0x0001e2000c10150c */
[----:B------:R-:W-:Y:S02]  /*9b00*/  PRMT R0, R8, 0x7632, R0 ;  /* 0x0000763208007816 */ /* 0x000fe40000000000 */
[-C--:B--2---:R-:W-:Y:S02]  /*9b10*/  IADD3 R4, P5, R93, R66.reuse, RZ ;  /* 0x000000425d047210 */ /* 0x084fe40007fbe0ff */
[-C--:B------:R-:W-:Y:S01]  /*9b20*/  LEA.HI.X.SX32 R71, R3, R67.reuse, 0x1, P4 ;  /* 0x0000004303477211 */ /* 0x080fe200020f0eff */
[----:B------:R-:W-:Y:S01]  /*9b30*/  IMAD R3, R69, 0xb, RZ ;  /* 0x0000000b45037824 */ /* 0x000fe200078e02ff */
[-C--:B------:R-:W-:Y:S01]  /*9b40*/  LEA.HI.X.SX32 R5, R81, R67.reuse, 0x1, P5 ;  /* 0x0000004351057211 */ /* 0x080fe200028f0eff */
[----:B------:R-:W-:Y:S01]  /*9b50*/  IMAD R81, R69, 0x1a, RZ ;  /* 0x0000001a45517824 */ /* 0x000fe200078e02ff */
[-C--:B------:R-:W-:Y:S01]  /*9b60*/  IADD3 R6, P5, R77, R66.reuse, RZ ;  /* 0x000000424d067210 */ /* 0x080fe20007fbe0ff */
[----:B------:R2:W-:Y:S01]  /*9b70*/  STG.E.U16 desc[UR12][R70.64], R0 ;  /* 0x0000000046007986 */ /* 0x0005e2000c10150c */
[-C--:B-----5:R-:W-:Y:S01]  /*9b80*/  IADD3 R72, P4, R79, R66.reuse, RZ ;  /* 0x000000424f487210 */ /* 0x0a0fe20007f9e0ff */
[----:B0-----:R-:W-:Y:S01]  /*9b90*/  IMAD R75, R69, 0x1e, RZ ;  /* 0x0000001e454b7824 */ /* 0x001fe200078e02ff */
[----:B------:R-:W-:Y:S01]  /*9ba0*/  LEA.HI.X.SX32 R7, R3, R67, 0x1, P5 ;  /* 0x0000004303077211 */ /* 0x000fe200028f0eff */
[----:B------:R0:W-:Y:S01]  /*9bb0*/  STG.E.U16 desc[UR12][R4.64], R9 ;  /* 0x0000000904007986 */ /* 0x0001e2000c10150c */
[----:B------:R-:W-:Y:S01]  /*9bc0*/  IMAD R3, R69, 0xd, RZ ;  /* 0x0000000d45037824 */ /* 0x000fe200078e02ff */
[----:B------:R-:W-:-:S02]  /*9bd0*/  IADD3 R8, P6, R95, R66, RZ ;  /* 0x000000425f087210 */ /* 0x000fc40007fde0ff */
[-C--:B------:R-:W-:Y:S01]  /*9be0*/  LEA.HI.X.SX32 R73, R83, R67.reuse, 0x1, P4 ;  /* 0x0000004353497211 */ /* 0x080fe200020f0eff */
[----:B------:R-:W-:Y:S01]  /*9bf0*/  IMAD R83, R69, 0x22, RZ ;  /* 0x0000002245537824 */ /* 0x000fe200078e02ff */
[----:B------:R-:W-:Y:S02]  /*9c00*/  PRMT R68, R11, 0x7632, R68 ;  /* 0x000076320b447816 */ /* 0x000fe40000000044 */
[----:B--2---:R-:W-:Y:S01]  /*9c10*/  PRMT R0, R10, 0x7632, R0 ;  /* 0x000076320a007816 */ /* 0x004fe20000000000 */
[----:B------:R-:W-:Y:S01]  /*9c20*/  IMAD.SHL.U32 R71, R69, 0x10, RZ ;  /* 0x0000001045477824 */ /* 0x000fe200078e00ff */
[----:B0-----:R-:W-:Y:S02]  /*9c30*/  PRMT R5, R9, 0x7632, R5 ;  /* 0x0000763209057816 */ /* 0x001fe40000000005 */
[----:B------:R-:W-:Y:S02]  /*9c40*/  IADD3 R4, P5, R81, R66, RZ ;  /* 0x0000004251047210 */ /* 0x000fe40007fbe0ff */
[----:B------:R-:W-:Y:S01]  /*9c50*/  LEA.HI.X.SX32 R9, R85, R67, 0x1, P6 ;  /* 0x0000004355097211 */ /* 0x000fe200030f0eff */
[----:B------:R0:W-:Y:S01]  /*9c60*/  STG.E.U16 desc[UR12][R6.64], R5 ;  /* 0x0000000506007986 */ /* 0x0001e2000c10150c */
[----:B------:R-:W-:-:S03]  /*9c70*/  IMAD R85, R69, 0x24, RZ ;  /* 0x0000002445557824 */ /* 0x000fc600078e02ff */
[----:B------:R2:W-:Y:S01]  /*9c80*/  STG.E.U16 desc[UR12][R72.64], R10 ;  /* 0x0000000a48007986 */ /* 0x0005e2000c10150c */
[-C--:B0-----:R-:W-:Y:S01]  /*9c90*/  LEA.HI.X.SX32 R5, R3, R67.reuse, 0x1, P5 ;  /* 0x0000004303057211 */ /* 0x081fe200028f0eff */
[----:B------:R-:W-:Y:S01]  /*9ca0*/  IMAD R3, R69, 0xf, RZ ;  /* 0x0000000f45037824 */ /* 0x000fe200078e02ff */
[-C--:B------:R-:W-:Y:S01]  /*9cb0*/  LEA R70, P5, R97, R66.reuse, 0x5 ;  /* 0x0000004261467211 */ /* 0x080fe200078a28ff */
[----:B------:R-:W-:Y:S01]  /*9cc0*/  IMAD R97, R69, 0x28, RZ ;  /* 0x0000002845617824 */ /* 0x000fe200078e02ff */
[----:B------:R-:W-:Y:S01]  /*9cd0*/  IADD3 R6, P4, R75, R66, RZ ;  /* 0x000000424b067210 */ /* 0x000fe20007f9e0ff */
[----:B------:R0:W-:Y:S01]  /*9ce0*/  STG.E.U16 desc[UR12][R4.64], R0 ;  /* 0x0000000004007986 */ /* 0x0001e2000c10150c */
[-C--:B------:R-:W-:Y:S01]  /*9cf0*/  LEA.HI.X.SX32 R71, R71, R67.reuse, 0x1, P5 ;  /* 0x0000004347477211 */ /* 0x080fe200028f0eff */
[----:B--2---:R-:W2:Y:S01]  /*9d00*/  LDC R73, c[0x0][0x228] ;  /* 0x00008a00ff497b82 */ /* 0x004ea20000000800 */
[----:B------:R-:W-:Y:S01]  /*9d10*/  LEA.HI.X.SX32 R7, R3, R67, 0x1, P4 ;  /* 0x0000004303077211 */ /* 0x000fe200020f0eff */
[----:B------:R5:W-:Y:S01]  /*9d20*/  STG.E.U16 desc[UR12][R8.64], R11 ;  /* 0x0000000b08007986 */ /* 0x000be2000c10150c */
[----:B------:R-:W-:-:S03]  /*9d30*/  IMAD R3, R69, 0x11, RZ ;  /* 0x0000001145037824 */ /* 0x000fc600078e02ff */
[----:B------:R1:W-:Y:S01]  /*9d40*/  STG.E.U16 desc[UR12][R6.64], R68 ;  /* 0x0000004406007986 */ /* 0x0003e2000c10150c */
[----:B0-----:R-:W-:-:S03]  /*9d50*/  IADD3 R4, P4, R83, R66, RZ ;  /* 0x0000004253047210 */ /* 0x001fc60007f9e0ff */
[----:B------:R0:W-:Y:S01]  /*9d60*/  STG.E.U16 desc[UR12][R70.64], R12 ;  /* 0x0000000c46007986 */ /* 0x0001e2000c10150c */
[----:B------:R-:W-:Y:S02]  /*9d70*/  PRMT R0, R12, 0x7632, R0 ;  /* 0x000076320c007816 */ /* 0x000fe40000000000 */
[-C--:B-----5:R-:W-:Y:S02]  /*9d80*/  IADD3 R8, P5, R85, R66.reuse, RZ ;  /* 0x0000004255087210 */ /* 0x0a0fe40007fbe0ff */
[-C--:B------:R-:W-:Y:S01]  /*9d90*/  LEA.HI.X.SX32 R5, R3, R67.reuse, 0x1, P4 ;  /* 0x0000004303057211 */ /* 0x080fe200020f0eff */
[----:B------:R-:W-:Y:S01]  /*9da0*/  IMAD R3, R69, 0x13, RZ ;  /* 0x0000001345037824 */ /* 0x000fe200078e02ff */
[----:B------:R-:W-:Y:S01]  /*9db0*/  LEA.HI.X.SX32 R9, R91, R67, 0x1, P5 ;  /* 0x000000435b097211 */ /* 0x000fe200028f0eff */
[----:B------:R-:W-:Y:S01]  /*9dc0*/  IMAD R91, R69, 0x26, RZ ;  /* 0x00000026455b7824 */ /* 0x000fe200078e02ff */
[----:B-1----:R-:W-:Y:S01]  /*9dd0*/  IADD3 R6, P5, R97, R66, RZ ;  /* 0x0000004261067210 */ /* 0x002fe20007fbe0ff */
[----:B------:R1:W-:Y:S01]  /*9de0*/  STG.E.U16 desc[UR12][R4.64], R0 ;  /* 0x0000000004007986 */ /* 0x0003e2000c10150c */
[----:B0-----:R-:W-:-:S02]  /*9df0*/  IMAD R71, R69, 0x2c, RZ ;  /* 0x0000002c45477824 */ /* 0x001fc400078e02ff */
[-C--:B------:R-:W-:Y:S01]  /*9e00*/  IADD3 R10, P4, R91, R66.reuse, RZ ;  /* 0x000000425b0a7210 */ /* 0x080fe20007f9e0ff */
[----:B------:R0:W-:Y:S01]  /*9e10*/  STG.E.U16 desc[UR12][R8.64], R13 ;  /* 0x0000000d08007986 */ /* 0x0001e2000c10150c */
[-C--:B------:R-:W-:Y:S01]  /*9e20*/  LEA.HI.X.SX32 R7, R93, R67.reuse, 0x1, P5 ;  /* 0x000000435d077211 */ /* 0x080fe200028f0eff */
[----:B------:R-:W-:Y:S01]  /*9e30*/  IMAD R93, R69, 0x2e, RZ ;  /* 0x0000002e455d7824 */ /* 0x000fe200078e02ff */
[----:B------:R-:W-:Y:S01]  /*9e40*/  LEA.HI.X.SX32 R11, R3, R67, 0x1, P4 ;  /* 0x00000043030b7211 */ /* 0x000fe200020f0eff */
[----:B------:R-:W-:Y:S01]  /*9e50*/  IMAD R3, R69, 0x15, RZ ;  /* 0x0000001545037824 */ /* 0x000fe200078e02ff */
[----:B-1----:R-:W-:Y:S02]  /*9e60*/  PRMT R5, R13, 0x7632, R5 ;  /* 0x000076320d057816 */ /* 0x002fe40000000005 */
[-C--:B------:R-:W-:Y:S02]  /*9e70*/  IADD3 R4, P4, R99, R66.reuse, RZ ;  /* 0x0000004263047210 */ /* 0x080fe40007f9e0ff */
[----:B0-----:R-:W-:Y:S01]  /*9e80*/  IADD3 R8, P5, R71, R66, RZ ;  /* 0x0000004247087210 */ /* 0x001fe20007fbe0ff */
[----:B------:R0:W-:Y:S01]  /*9e90*/  STG.E.U16 desc[UR12][R10.64], R5 ;  /* 0x000000050a007986 */ /* 0x0001e2000c10150c */
[----:B------:R-:W-:-:S02]  /*9ea0*/  PRMT R0, R14, 0x7632, R0 ;  /* 0x000076320e007816 */ /* 0x000fc40000000000 */
[-C--:B------:R-:W-:Y:S01]  /*9eb0*/  LEA.HI.X.SX32 R9, R77, R67.reuse, 0x1, P5 ;  /* 0x000000434d097211 */ /* 0x080fe200028f0eff */
[----:B------:R1:W-:Y:S01]  /*9ec0*/  STG.E.U16 desc[UR12][R6.64], R14 ;  /* 0x0000000e06007986 */ /* 0x0003e2000c10150c */
[----:B------:R-:W5:Y:S01]  /*9ed0*/  LDC R77, c[0x0][0x278] ;  /* 0x00009e00ff4d7b82 */ /* 0x000f620000000800 */
[-C--:B0-----:R-:W-:Y:S01]  /*9ee0*/  LEA.HI.X.SX32 R5, R3, R67.reuse, 0x1, P4 ;  /* 0x0000004303057211 */ /* 0x081fe200020f0eff */
[----:B------:R-:W-:Y:S01]  /*9ef0*/  IMAD R3, R69, 0x17, RZ ;  /* 0x0000001745037824 */ /* 0x000fe200078e02ff */
[-C--:B------:R-:W-:Y:S02]  /*9f00*/  IADD3 R12, P4, R93, R66.reuse, RZ ;  /* 0x000000425d0c7210 */ /* 0x080fe40007f9e0ff */
[-C--:B------:R-:W-:Y:S01]  /*9f10*/  IADD3 R10, P5, R101, R66.reuse, RZ ;  /* 0x00000042650a7210 */ /* 0x080fe20007fbe0ff */
[----:B------:R0:W-:Y:S01]  /*9f20*/  STG.E.U16 desc[UR12][R4.64], R0 ;  /* 0x0000000004007986 */ /* 0x0001e2000c10150c */
[-C--:B------:R-:W-:Y:S01]  /*9f30*/  LEA.HI.X.SX32 R13, R3, R67.reuse, 0x1, P4 ;  /* 0x00000043030d7211 */ /* 0x080fe200020f0eff */
[----:B------:R-:W-:Y:S01]  /*9f40*/  IMAD R3, R69, 0x19, RZ ;  /* 0x0000001945037824 */ /* 0x000fe200078e02ff */
[-C--:B------:R-:W-:Y:S01]  /*9f50*/  LEA.HI.X.SX32 R11, R79, R67.reuse, 0x1, P5 ;  /* 0x000000434f0b7211 */ /* 0x080fe200028f0eff */
[----:B------:R3:W-:Y:S01]  /*9f60*/  STG.E.U16 desc[UR12][R8.64], R15 ;  /* 0x0000000f08007986 */ /* 0x0007e2000c10150c */
[----:B-1----:R-:W-:Y:S01]  /*9f70*/  IADD3 R6, P5, R119, R66, RZ ;  /* 0x0000004277067210 */ /* 0x002fe20007fbe0ff */
[----:B------:R-:W1:Y:S03]  /*9f80*/  LDC R79, c[0x0][0x278] ;  /* 0x00009e00ff4f7b82 */ /* 0x000e660000000800 */
[----:B------:R-:W-:-:S02]  /*9f90*/  LEA.HI.X.SX32 R7, R81, R67, 0x1, P5 ;  /* 0x0000004351077211 */ /* 0x000fc400028f0eff */
[----:B0-----:R-:W-:Y:S02]  /*9fa0*/  PRMT R5, R15, 0x7632, R5 ;  /* 0x000076320f057816 */ /* 0x001fe40000000005 */
[----:B------:R-:W-:Y:S01]  /*9fb0*/  IADD3 R4, P4, R117, R66, RZ ;  /* 0x0000004275047210 */ /* 0x000fe20007f9e0ff */
[----:B------:R-:W0:Y:S01]  /*9fc0*/  LDC R81, c[0x0][0x278] ;  /* 0x00009e00ff517b82 */ /* 0x000e220000000800 */
[----:B---3--:R-:W-:Y:S01]  /*9fd0*/  IMAD R15, R69, 0x36, RZ ;  /* 0x00000036450f7824 */ /* 0x008fe200078e02ff */
[----:B------:R3:W-:Y:S01]  /*9fe0*/  STG.E.U16 desc[UR12][R12.64], R5 ;  /* 0x000000050c007986 */ /* 0x0007e2000c10150c */
[----:B------:R-:W-:-:S03]  /*9ff0*/  PRMT R0, R16, 0x7632, R0 ;  /* 0x0000763210007816 */ /* 0x000fc60000000000 */
[----:B------:R4:W-:Y:S01]  /*a000*/  STG.E.U16 desc[UR12][R10.64], R16 ;  /* 0x000000100a007986 */ /* 0x0009e2000c10150c */
[-C--:B---3--:R-:W-:Y:S01]  /*a010*/  LEA.HI.X.SX32 R5, R3, R67.reuse, 0x1, P4 ;  /* 0x0000004303057211 */ /* 0x088fe200020f0eff */
        /* <DEDUP_REMOVED lines=8> */
[----:B----4-:R-:W-:Y:S01]  /*a0a0*/  IADD3 R10, P4, R123, R66, RZ ;  /* 0x000000427b0a7210 */ /* 0x010fe20007f9e0ff */
[----:B------:R-:W4:Y:S03]  /*a0b0*/  LDC R95, c[0x0][0x278] ;  /* 0x00009e00ff5f7b82 */ /* 0x000f260000000800 */
[----:B------:R-:W-:-:S02]  /*a0c0*/  LEA.HI.X.SX32 R11, R3, R67, 0x1, P4 ;  /* 0x00000043030b7211 */ /* 0x000fc400020f0eff */
[----:B------:R-:W-:Y:S01]  /*a0d0*/  PRMT R3, R18, 0x7632, R3 ;  /* 0x0000763212037816 */ /* 0x000fe20000000003 */
[----:B---3--:R-:W-:Y:S01]  /*a0e0*/  IMAD R0, R226, UR11, RZ ;  /* 0x0000000be2007c24 */ /* 0x008fe2000f8e02ff */
[----:B------:R-:W-:Y:S02]  /*a0f0*/  PRMT R5, R17, 0x7632, R5 ;  /* 0x0000763211057816 */ /* 0x000fe40000000005 */
[----:B--2---:R-:W2:Y:S02]  /*a100*/  LDC R17, c[0x0][0x278] ;  /* 0x00009e00ff117b82 */ /* 0x004ea40000000800 */
[----:B------:R-:W-:Y:S01]  /*a110*/  SHF.L.U32 R0, R0, 0x1, RZ ;  /* 0x0000000100007819 */ /* 0x000fe200000006ff */
[----:B------:R3:W-:Y:S03]  /*a120*/  STG.E.U16 desc[UR12][R8.64], R5 ;  /* 0x0000000508007986 */ /* 0x0007e6000c10150c */
[----:B------:R-:W-:Y:S01]  /*a130*/  IADD3 R0, R0, UR10, R73 ;  /* 0x0000000a00007c10 */ /* 0x000fe2000fffe049 */
[----:B------:R1:W-:Y:S03]  /*a140*/  STG.E.U16 desc[UR12][R12.64], R18 ;  /* 0x000000120c007986 */ /* 0x0003e6000c10150c */
[----:B-----5:R-:W-:Y:S01]  /*a150*/  LEA R70, R77, R0, 0x7 ;  /* 0x000000004d467211 */ /* 0x020fe200078e38ff */
[----:B------:R5:W-:Y:S01]  /*a160*/  STG.E.U16 desc[UR12][R10.64], R3 ;  /* 0x000000030a007986 */ /* 0x000be2000c10150c */
[----:B0-----:R-:W-:-:S02]  /*a170*/  IMAD R16, R81, 0x84, R0 ;  /* 0x0000008451107824 */ /* 0x001fc400078e0200 */
[--C-:B------:R-:W-:Y:S02]  /*a180*/  IMAD R72, R111, 0x40, R0.reuse ;  /* 0x000000406f487824 */ /* 0x100fe400078e0200 */
[----:B---3--:R-:W-:Y:S02]  /*a190*/  IMAD R9, R69, 0x3c, RZ ;  /* 0x0000003c45097824 */ /* 0x008fe400078e02ff */
[----:B-1----:R-:W-:Y:S01]  /*a1a0*/  IMAD R8, R79, 0x82, R0 ;  /* 0x000000824f087824 */ /* 0x002fe200078e0200 */
[----:B------:R-:W0:Y:S01]  /*a1b0*/  LDC R13, c[0x0][0x278] ;  /* 0x00009e00ff0d7b82 */ /* 0x000e220000000800 */
[----:B------:R-:W-:Y:S01]  /*a1c0*/  PRMT R18, R19, 0x7632, R18 ;  /* 0x0000763213127816 */ /* 0x000fe20000000012 */
[--C-:B----4-:R-:W-:Y:S01]  /*a1d0*/  IMAD R14, R95, 0x86, R0.reuse ;  /* 0x000000865f0e7824 */ /* 0x110fe200078e0200 */
[-C--:B------:R-:W-:Y:S01]  /*a1e0*/  IADD3 R4, P4, R9, R66.reuse, RZ ;  /* 0x0000004209047210 */ /* 0x080fe20007f9e0ff */
[C---:B-----5:R-:W-:Y:S02]  /*a1f0*/  IMAD R11, R69.reuse, 0x3e, RZ ;  /* 0x0000003e450b7824 */ /* 0x060fe400078e02ff */
[----:B------:R-:W-:Y:S01]  /*a200*/  IMAD R3, R69, 0x1f, RZ ;  /* 0x0000001f45037824 */ /* 0x000fe200078e02ff */
[-C--:B------:R-:W-:Y:S01]  /*a210*/  LEA.HI.X.SX32 R5, R75, R67.reuse, 0x1, P4 ;  /* 0x000000434b057211 */ /* 0x080fe200020f0eff */
[----:B------:R-:W-:Y:S01]  /*a220*/  IMAD R12, R103, 0x8a, R0 ;  /* 0x0000008a670c7824 */ /* 0x000fe200078e0200 */
[-C--:B------:R-:W-:Y:S01]  /*a230*/  IADD3 R6, P5, R11, R66.reuse, RZ ;  /* 0x000000420b067210 */ /* 0x080fe20007fbe0ff */
[----:B------:R-:W-:Y:S01]  /*a240*/  IMAD R111, R69, 0x52, RZ ;  /* 0x00000052456f7824 */ /* 0x000fe200078e02ff */
[----:B--2---:R-:W-:Y:S01]  /*a250*/  LEA RZ, P4, R17, R66, 0x6 ;  /* 0x0000004211ff7211 */ /* 0x004fe200078830ff */
[----:B------:R1:W-:Y:S01]  /*a260*/  STG.E.U16 desc[UR12][R4.64], R19 ;  /* 0x0000001304007986 */ /* 0x0003e2000c10150c */
[-C--:B------:R-:W-:Y:S01]  /*a270*/  LEA.HI.X.SX32 R7, R3, R67.reuse, 0x1, P5 ;  /* 0x0000004303077211 */ /* 0x080fe200028f0eff */
[C---:B------:R-:W-:Y:S01]  /*a280*/  IMAD R95, R69.reuse, 0x58, RZ ;  /* 0x00000058455f7824 */ /* 0x040fe200078e02ff */
[C---:B------:R-:W-:Y:S01]  /*a290*/  SHF.L.U32 R3, R69.reuse, 0x5, RZ ;  /* 0x0000000545037819 */ /* 0x040fe200000006ff */
[----:B------:R-:W-:Y:S01]  /*a2a0*/  IMAD R103, R69, 0x5a, RZ ;  /* 0x0000005a45677824 */ /* 0x000fe200078e02ff */
[----:B------:R-:W-:Y:S01]  /*a2b0*/  PRMT R17, R22, 0x7632, R17 ;  /* 0x0000763216117816 */ /* 0x000fe20000000011 */
[----:B------:R2:W-:Y:S01]  /*a2c0*/  STG.E.U16 desc[UR12][R6.64], R18 ;  /* 0x0000001206007986 */ /* 0x0005e2000c10150c */
[----:B------:R-:W-:Y:S01]  /*a2d0*/  LEA.HI.X.SX32 R73, R3, R67, 0x1, P4 ;  /* 0x0000004303497211 */ /* 0x000fe200020f0eff */
[----:B------:R-:W-:-:S02]  /*a2e0*/  IMAD R3, R69, 0x21, RZ ;  /* 0x0000002145037824 */ /* 0x000fc400078e02ff */
[--C-:B0-----:R-:W-:Y:S02]  /*a2f0*/  IMAD R10, R13, 0x88, R0.reuse ;  /* 0x000000880d0a7824 */ /* 0x101fe400078e0200 */
[----:B------:R0:W-:Y:S01]  /*a300*/  STG.E.U16 desc[UR12][R72.64], R20 ;  /* 0x0000001448007986 */ /* 0x0001e2000c10150c */
[----:B------:R-:W-:Y:S01]  /*a310*/  IMAD R13, R69, 0x42, RZ ;  /* 0x00000042450d7824 */ /* 0x000fe200078e02ff */
[----:B-1----:R-:W-:Y:S01]  /*a320*/  PRMT R5, R21, 0x7632, R5 ;  /* 0x0000763215057816 */ /* 0x002fe20000000005 */
[--C-:B------:R-:W-:Y:S02]  /*a330*/  IMAD R4, R107, 0x8e, R0.reuse ;  /* 0x0000008e6b047824 */ /* 0x100fe400078e0200 */
[--C-:B--2---:R-:W-:Y:S01]  /*a340*/  IMAD R18, R105, 0x8c, R0.reuse ;  /* 0x0000008c69127824 */ /* 0x104fe200078e0200 */
[-C--:B------:R-:W-:Y:S01]  /*a350*/  IADD3 R74, P5, R13, R66.reuse, RZ ;  /* 0x000000420d4a7210 */ /* 0x080fe20007fbe0ff */
[--C-:B------:R-:W-:Y:S01]  /*a360*/  IMAD R6, R109, 0x90, R0.reuse ;  /* 0x000000906d067824 */ /* 0x100fe200078e0200 */
[----:B------:R-:W-:Y:S01]  /*a370*/  PRMT R0, R20, 0x7632, R0 ;  /* 0x0000763214007816 */ /* 0x000fe20000000000 */
[----:B------:R-:W-:Y:S01]  /*a380*/  IMAD R19, R69, 0x44, RZ ;  /* 0x0000004445137824 */ /* 0x000fe200078e02ff */
[-C--:B------:R-:W-:Y:S01]  /*a390*/  LEA.HI.X.SX32 R75, R3, R67.reuse, 0x1, P5 ;  /* 0x00000043034b7211 */ /* 0x080fe200028f0eff */
[----:B------:R-:W-:Y:S01]  /*a3a0*/  IMAD R3, R69, 0x23, RZ ;  /* 0x0000002345037824 */ /* 0x000fe200078e02ff */
[-C--:B------:R-:W-:Y:S01]  /*a3b0*/  IADD3 R78, P5, R125, R66.reuse, RZ ;  /* 0x000000427d4e7210 */ /* 0x080fe20007fbe0ff */
[----:B------:R-:W-:Y:S01]  /*a3c0*/  IMAD R7, R69, 0x48, RZ ;  /* 0x0000004845077824 */ /* 0x000fe200078e02ff */
[-C--:B------:R-:W-:Y:S01]  /*a3d0*/  IADD3 R76, P4, R19, R66.reuse, RZ ;  /* 0x00000042134c7210 */ /* 0x080fe20007f9e0ff */
[----:B------:R1:W-:Y:S01]  /*a3e0*/  STG.E.U16 desc[UR12][R74.64], R0 ;  /* 0x000000004a007986 */ /* 0x0003e2000c10150c */
[-C--:B------:R-:W-:Y:S01]  /*a3f0*/  LEA.HI.X.SX32 R79, R3, R67.reuse, 0x1, P5 ;  /* 0x00000043034f7211 */ /* 0x080fe200028f0eff */
[----:B------:R-:W-:Y:S01]  /*a400*/  IMAD R3, R69, 0x25, RZ ;  /* 0x0000002545037824 */ /* 0x000fe200078e02ff */
[-C--:B0-----:R-:W-:Y:S01]  /*a410*/  IADD3 R72, P6, R7, R66.reuse, RZ ;  /* 0x0000004207487210 */ /* 0x081fe20007fde0ff */
[----:B------:R-:W-:Y:S01]  /*a420*/  IMAD R109, R69, 0x50, RZ ;  /* 0x00000050456d7824 */ /* 0x000fe200078e02ff */
[-C--:B------:R-:W-:Y:S01]  /*a430*/  LEA.HI.X.SX32 R77, R83, R67.reuse, 0x1, P4 ;  /* 0x00000043534d7211 */ /* 0x080fe200020f0eff */
[----:B------:R-:W-:Y:S01]  /*a440*/  IMAD R105, R69, 0x54, RZ ;  /* 0x0000005445697824 */ /* 0x000fe200078e02ff */
[-C--:B------:R-:W-:Y:S01]  /*a450*/  LEA.HI.X.SX32 R73, R85, R67.reuse, 0x1, P6 ;  /* 0x0000004355497211 */ /* 0x080fe200030f0eff */
[----:B------:R-:W-:Y:S01]  /*a460*/  IMAD R107, R69, 0x56, RZ ;  /* 0x00000056456b7824 */ /* 0x000fe200078e02ff */
[-C--:B------:R-:W-:Y:S01]  /*a470*/  IADD3 R80, P4, R113, R66.reuse, RZ ;  /* 0x0000004271507210 */ /* 0x080fe20007f9e0ff */
[----:B------:R0:W-:Y:S01]  /*a480*/  STG.E.U16 desc[UR12][R76.64], R21 ;  /* 0x000000154c007986 */ /* 0x0001e2000c10150c */
[----:B------:R-:W-:Y:S01]  /*a490*/  IMAD R83, R69, 0x60, RZ ;  /* 0x0000006045537824 */ /* 0x000fe200078e02ff */
[-C--:B-1----:R-:W-:Y:S01]  /*a4a0*/  IADD3 R74, P5, R127, R66.reuse, RZ ;  /* 0x000000427f4a7210 */ /* 0x082fe20007fbe0ff */
[----:B------:R-:W-:Y:S01]  /*a4b0*/  IMAD R85, R69, 0x64, RZ ;  /* 0x0000006445557824 */ /* 0x000fe200078e02ff */
[----:B------:R1:W-:Y:S01]  /*a4c0*/  STG.E.U16 desc[UR12][R78.64], R5 ;  /* 0x000000054e007986 */ /* 0x0003e2000c10150c */
[-C--:B------:R-:W-:Y:S01]  /*a4d0*/  LEA.HI.X.SX32 R81, R91, R67.reuse, 0x1, P4 ;  /* 0x000000435b517211 */ /* 0x080fe200020f0eff */
[----:B------:R-:W-:Y:S01]  /*a4e0*/  IMAD R91, R69, 0x66, RZ ;  /* 0x00000066455b7824 */ /* 0x000fe200078e02ff */
[----:B------:R-:W-:Y:S01]  /*a4f0*/  LEA.HI.X.SX32 R75, R3, R67, 0x1, P5 ;  /* 0x00000043034b7211 */ /* 0x000fe200028f0eff */
[----:B------:R-:W-:Y:S01]  /*a500*/  IMAD R3, R69, 0x27, RZ ;  /* 0x0000002745037824 */ /* 0x000fe200078e02ff */
[----:B------:R-:W-:Y:S01]  /*a510*/  IADD3 R20, P5, R115, R66, RZ ;  /* 0x0000004273147210 */ /* 0x000fe20007fbe0ff */
[----:B------:R2:W-:Y:S01]  /*a520*/  STG.E.U16 desc[UR12][R72.64], R22 ;  /* 0x0000001648007986 */ /* 0x0005e2000c10150c */
[----:B------:R-:W-:-:S02]  /*a530*/  PRMT R0, R23, 0x7632, R0 ;  /* 0x0000763217007816 */ /* 0x000fc40000000000 */
[-C--:B0-----:R-:W-:Y:S01]  /*a540*/  LEA.HI.X.SX32 R21, R3, R67.reuse, 0x1, P5 ;  /* 0x0000004303157211 */ /* 0x081fe200028f0eff */
[----:B------:R0:W-:Y:S01]  /*a550*/  STG.E.U16 desc[UR12][R74.64], R17 ;  /* 0x000000114a007986 */ /* 0x0001e2000c10150c */
[----:B------:R-:W-:Y:S01]  /*a560*/  IMAD R3, R69, 0x29, RZ ;  /* 0x0000002945037824 */ /* 0x000fe200078e02ff */
[-C--:B------:R-:W-:Y:S02]  /*a570*/  IADD3 R76, P4, R105, R66.reuse, RZ ;  /* 0x00000042694c7210 */ /* 0x080fe40007f9e0ff */
[----:B------:R-:W-:Y:S01]  /*a580*/  STG.E.U16 desc[UR12][R80.64], R23 ;  /* 0x0000001750007986 */ /* 0x000fe2000c10150c */
[----:B-1----:R-:W-:Y:S02]  /*a590*/  PRMT R5, R24, 0x7632, R5 ;  /* 0x0000763218057816 */ /* 0x002fe40000000005 */
[----:B------:R-:W-:Y:S01]  /*a5a0*/  LEA.HI.X.SX32 R77, R99, R67, 0x1, P4 ;  /* 0x00000043634d7211 */ /* 0x000fe200020f0eff */
[----:B------:R1:W-:Y:S01]  /*a5b0*/  STG.E.U16 desc[UR12][R20.64], R0 ;  /* 0x0000000014007986 */ /* 0x0003e2000c10150c */
[-C--:B--2---:R-:W-:Y:S01]  /*a5c0*/  IADD3 R72, P6, R109, R66.reuse, RZ ;  /* 0x000000426d487210 */ /* 0x084fe20007fde0ff */
[----:B------:R-:W-:Y:S01]  /*a5d0*/  IMAD R99, R69, 0x5e, RZ ;  /* 0x0000005e45637824 */ /* 0x000fe200078e02ff */
[----:B0-----:R-:W-:-:S02]  /*a5e0*/  IADD3 R74, P5, R111, R66, RZ ;  /* 0x000000426f4a7210 */ /* 0x001fc40007fbe0ff */
[-C--:B------:R-:W-:Y:S01]  /*a5f0*/  LEA.HI.X.SX32 R73, R97, R67.reuse, 0x1, P6 ;  /* 0x0000004361497211 */ /* 0x080fe200030f0eff */
[----:B------:R-:W-:Y:S01]  /*a600*/  IMAD R97, R69, 0x5c, RZ ;  /* 0x0000005c45617824 */ /* 0x000fe200078e02ff */
[-C--:B------:R-:W-:Y:S01]  /*a610*/  LEA.HI.X.SX32 R75, R3, R67.reuse, 0x1, P5 ;  /* 0x00000043034b7211 */ /* 0x080fe200028f0eff */
[----:B------:R-:W-:Y:S01]  /*a620*/  IMAD R3, R69, 0x2b, RZ ;  /* 0x0000002b45037824 */ /* 0x000fe200078e02ff */
[-C--:B------:R-:W-:Y:S01]  /*a630*/  IADD3 R22, P6, R95, R66.reuse, RZ ;  /* 0x000000425f167210 */ /* 0x080fe20007fde0ff */
[----:B------:R0:W-:Y:S01]  /*a640*/  STG.E.U16 desc[UR12][R72.64], R24 ;  /* 0x0000001848007986 */ /* 0x0001e2000c10150c */
[-C--:B-1----:R-:W-:Y:S01]  /*a650*/  IADD3 R20, P5, R107, R66.reuse, RZ ;  /* 0x000000426b147210 */ /* 0x082fe20007fbe0ff */
[----:B------:R-:W-:Y:S01]  /*a660*/  IMAD R81, R69, 0x6e, RZ ;  /* 0x0000006e45517824 */ /* 0x000fe200078e02ff */
[----:B------:R-:W-:Y:S01]  /*a670*/  PRMT R0, R25, 0x7632, R0 ;  /* 0x0000763219007816 */ /* 0x000fe20000000000 */
[----:B------:R1:W-:Y:S01]  /*a680*/  STG.E.U16 desc[UR12][R74.64], R5 ;  /* 0x000000054a007986 */ /* 0x0003e2000c10150c */
[-C--:B------:R-:W-:Y:S01]  /*a690*/  LEA.HI.X.SX32 R21, R3, R67.reuse, 0x1, P5 ;  /* 0x0000004303157211 */ /* 0x080fe200028f0eff */
[----:B------:R-:W-:Y:S01]  /*a6a0*/  IMAD R3, R69, 0x2d, RZ ;  /* 0x0000002d45037824 */ /* 0x000fe200078e02ff */
[----:B------:R-:W-:Y:S01]  /*a6b0*/  LEA.HI.X.SX32 R23, R71, R67, 0x1, P6 ;  /* 0x0000004347177211 */ /* 0x000fe200030f0eff */
[----:B------:R-:W-:Y:S01]  /*a6c0*/  STG.E.U16 desc[UR12][R76.64], R25 ;  /* 0x000000194c007986 */ /* 0x000fe2000c10150c */
[----:B------:R-:W-:-:S02]  /*a6d0*/  IADD3 R78, P4, R97, R66, RZ ;  /* 0x00000042614e7210 */ /* 0x000fc40007f9e0ff */
[----:B------:R-:W-:Y:S01]  /*a6e0*/  PRMT R17, R26, 0x7632, R17 ;  /* 0x000076321a117816 */ /* 0x000fe20000000011 */
[----:B------:R2:W-:Y:S01]  /*a6f0*/  STG.E.U16 desc[UR12][R20.64], R0 ;  /* 0x0000000014007986 */ /* 0x0005e2000c10150c */
[-C--:B0-----:R-:W-:Y:S02]  /*a700*/  IADD3 R72, P5, R103, R66.reuse, RZ ;  /* 0x0000004267487210 */ /* 0x081fe40007fbe0ff */
[-C--:B------:R-:W-:Y:S01]  /*a710*/  LEA.HI.X.SX32 R79, R93, R67.reuse, 0x1, P4 ;  /* 0x000000435d4f7211 */ /* 0x080fe200020f0eff */
[----:B------:R0:W-:Y:S01]  /*a720*/  STG.E.U16 desc[UR12][R22.64], R26 ;  /* 0x0000001a16007986 */ /* 0x0001e2000c10150c */
[----:B------:R-:W-:Y:S01]  /*a730*/  LEA.HI.X.SX32 R73, R3, R67, 0x1, P5 ;  /* 0x0000004303497211 */ /* 0x000fe200028f0eff */
[C---:B------:R-:W-:Y:S01]  /*a740*/  IMAD R3, R69.reuse, 0x2f, RZ ;  /* 0x0000002f45037824 */ /* 0x040fe200078e02ff */
[----:B-1----:R-:W-:Y:S01]  /*a750*/  PRMT R5, R36, 0x7632, R5 ;  /* 0x0000763224057816 */ /* 0x002fe20000000005 */
[C---:B------:R-:W-:Y:S02]  /*a760*/  IMAD R93, R69.reuse, 0x6a, RZ ;  /* 0x0000006a455d7824 */ /* 0x040fe400078e02ff */
[----:B------:R1:W-:Y:S01]  /*a770*/  STG.E.U16 desc[UR12][R72.64], R17 ;  /* 0x0000001148007986 */ /* 0x0003e2000c10150c */
[----:B------:R-:W-:Y:S01]  /*a780*/  IMAD R75, R69, 0x68, RZ ;  /* 0x00000068454b7824 */ /* 0x000fe200078e02ff */
[-C--:B--2---:R-:W-:Y:S01]  /*a790*/  IADD3 R20, P5, R99, R66.reuse, RZ ;  /* 0x0000004263147210 */ /* 0x084fe20007fbe0ff */
[----:B------:R-:W-:Y:S01]  /*a7a0*/  IMAD R77, R69, 0x72, RZ ;  /* 0x00000072454d7824 */ /* 0x000fe200078e02ff */
[----:B------:R-:W-:Y:S01]  /*a7b0*/  PRMT R0, R27, 0x7632, R0 ;  /* 0x000076321b007816 */ /* 0x000fe20000000000 */
[----:B------:R2:W-:Y:S01]  /*a7c0*/  STG.E.U16 desc[UR12][R78.64], R27 ;  /* 0x0000001b4e007986 */ /* 0x0005e2000c10150c */
[----:B0-----:R-:W-:-:S02]  /*a7d0*/  IADD3 R22, P6, R83, R66, RZ ;  /* 0x0000004253167210 */ /* 0x001fc40007fde0ff */
[-C--:B------:R-:W-:Y:S01]  /*a7e0*/  LEA.HI.X.SX32 R21, R3, R67.reuse, 0x1, P5 ;  /* 0x0000004303157211 */ /* 0x080fe200028f0eff */
[----:B------:R-:W-:Y:S01]  /*a7f0*/  IMAD R3, R69, 0x31, RZ ;  /* 0x0000003145037824 */ /* 0x000fe200078e02ff */
[-C--:B------:R-:W-:Y:S01]  /*a800*/  LEA.HI.X.SX32 R23, R101, R67.reuse, 0x1, P6 ;  /* 0x0000004365177211 */ /* 0x080fe200030f0eff */
[----:B------:R-:W-:Y:S01]  /*a810*/  IMAD R101, R69, 0x62, RZ ;  /* 0x0000006245657824 */ /* 0x000fe200078e02ff */
[-C--:B-1----:R-:W-:Y:S01]  /*a820*/  IADD3 R72, P4, R85, R66.reuse, RZ ;  /* 0x0000004255487210 */ /* 0x082fe20007f9e0ff */
[----:B------:R0:W-:Y:S01]  /*a830*/  STG.E.U16 desc[UR12][R20.64], R0 ;  /* 0x0000000014007986 */ /* 0x0001e2000c10150c */
[----:B------:R-:W-:Y:S02]  /*a840*/  PRMT R17, R34, 0x7632, R17 ;  /* 0x0000763222117816 */ /* 0x000fe40000000011 */
[-C--:B------:R-:W-:Y:S01]  /*a850*/  IADD3 R24, P5, R101, R66.reuse, RZ ;  /* 0x0000004265187210 */ /* 0x080fe20007fbe0ff */
[----:B------:R1:W-:Y:S01]  /*a860*/  STG.E.U16 desc[UR12][R22.64], R36 ;  /* 0x0000002416007986 */ /* 0x0003e2000c10150c */
[-C--:B------:R-:W-:Y:S01]  /*a870*/  LEA.HI.X.SX32 R73, R117, R67.reuse, 0x1, P4 ;  /* 0x0000004375497211 */ /* 0x080fe200020f0eff */
[----:B--2---:R-:W-:Y:S01]  /*a880*/  IMAD R79, R69, 0x6c, RZ ;  /* 0x0000006c454f7824 */ /* 0x004fe200078e02ff */
[----:B------:R-:W-:Y:S01]  /*a890*/  LEA.HI.X.SX32 R25, R3, R67, 0x1, P5 ;  /* 0x0000004303197211 */ /* 0x000fe200028f0eff */
[----:B------:R-:W-:Y:S01]  /*a8a0*/  IMAD R3, R69, 0x33, RZ ;  /* 0x0000003345037824 */ /* 0x000fe200078e02ff */
[----:B------:R-:W-:-:S02]  /*a8b0*/  IADD3 R26, P4, R93, R66, RZ ;  /* 0x000000425d1a7210 */ /* 0x000fc40007f9e0ff */
[-C--:B0-----:R-:W-:Y:S01]  /*a8c0*/  IADD3 R20, P5, R91, R66.reuse, RZ ;  /* 0x000000425b147210 */ /* 0x081fe20007fbe0ff */
[----:B------:R0:W-:Y:S01]  /*a8d0*/  STG.E.U16 desc[UR12][R24.64], R5 ;  /* 0x0000000518007986 */ /* 0x0001e2000c10150c */
[----:B------:R-:W-:Y:S02]  /*a8e0*/  PRMT R0, R37, 0x7632, R0 ;  /* 0x0000763225007816 */ /* 0x000fe40000000000 */
[-C--:B------:R-:W-:Y:S01]  /*a8f0*/  LEA.HI.X.SX32 R21, R3, R67.reuse, 0x1, P5 ;  /* 0x0000004303157211 */ /* 0x080fe200028f0eff */
[----:B------:R-:W-:Y:S01]  /*a900*/  IMAD R3, R69, 0x35, RZ ;  /* 0x0000003545037824 */ /* 0x000fe200078e02ff */
[-C--:B-1----:R-:W-:Y:S01]  /*a910*/  IADD3 R22, P6, R75, R66.reuse, RZ ;  /* 0x000000424b167210 */ /* 0x082fe20007fde0ff */
[----:B------:R1:W-:Y:S01]  /*a920*/  STG.E.U16 desc[UR12][R72.64], R37 ;  /* 0x0000002548007986 */ /* 0x0003e2000c10150c */
[----:B------:R-:W-:Y:S02]  /*a930*/  IADD3 R116, P5, R79, R66, RZ ;  /* 0x000000424f747210 */ /* 0x000fe40007fbe0ff */
[-C--:B------:R-:W-:Y:S01]  /*a940*/  LEA.HI.X.SX32 R27, R3, R67.reuse, 0x1, P4 ;  /* 0x00000043031b7211 */ /* 0x080fe200020f0eff */
[----:B------:R2:W-:Y:S01]  /*a950*/  STG.E.U16 desc[UR12][R20.64], R0 ;  /* 0x0000000014007986 */ /* 0x0005e2000c10150c */
[----:B------:R-:W-:Y:S01]  /*a960*/  IMAD R3, R69, 0x37, RZ ;  /* 0x0000003745037824 */ /* 0x000fe200078e02ff */
[----:B------:R-:W-:Y:S01]  /*a970*/  LEA.HI.X.SX32 R23, R119, R67, 0x1, P6 ;  /* 0x0000004377177211 */ /* 0x000fe200030f0eff */
[----:B0-----:R-:W-:Y:S01]  /*a980*/  IMAD R25, R69, 0x74, RZ ;  /* 0x0000007445197824 */ /* 0x001fe200078e02ff */
[----:B------:R-:W-:-:S02]  /*a990*/  PRMT R5, R38, 0x7632, R5 ;  /* 0x0000763226057816 */ /* 0x000fc40000000005 */
[-C--:B------:R-:W-:Y:S01]  /*a9a0*/  LEA.HI.X.SX32 R117, R15, R67.reuse, 0x1, P5 ;  /* 0x000000430f757211 */ /* 0x080fe200028f0eff */
[----:B------:R0:W-:Y:S01]  /*a9b0*/  STG.E.U16 desc[UR12][R22.64], R38 ;  /* 0x0000002616007986 */ /* 0x0001e2000c10150c */
[----:B-1----:R-:W-:Y:S01]  /*a9c0*/  IMAD R73, R69, 0x70, RZ ;  /* 0x0000007045497824 */ /* 0x002fe200078e02ff */
[----:B------:R-:W-:Y:S02]  /*a9d0*/  PRMT R15, R33, 0x7632, R15 ;  /* 0x00007632210f7816 */ /* 0x000fe4000000000f */
[----:B------:R1:W-:Y:S01]  /*a9e0*/  STG.E.U16 desc[UR12][R26.64], R5 ;  /* 0x000000051a007986 */ /* 0x0003e2000c10150c */
[-C--:B--2---:R-:W-:Y:S02]  /*a9f0*/  IADD3 R20, P4, R81, R66.reuse, RZ ;  /* 0x0000004251147210 */ /* 0x084fe40007f9e0ff */
[-C--:B------:R-:W-:Y:S01]  /*aa00*/  IADD3 R36, P5, R73, R66.reuse, RZ ;  /* 0x0000004249247210 */ /* 0x080fe20007fbe0ff */
[----:B------:R2:W-:Y:S01]  /*aa10*/  STG.E.U16 desc[UR12][R116.64], R39 ;  /* 0x0000002774007986 */ /* 0x0005e2000c10150c */
[-C--:B------:R-:W-:Y:S01]  /*aa20*/  LEA.HI.X.SX32 R21, R3, R67.reuse, 0x1, P4 ;  /* 0x0000004303157211 */ /* 0x080fe200020f0eff */
[----:B------:R-:W-:Y:S01]  /*aa30*/  IMAD R3, R69, 0x39, RZ ;  /* 0x0000003945037824 */ /* 0x000fe200078e02ff */
[-C--:B------:R-:W-:Y:S01]  /*aa40*/  IADD3 R118, P4, R77, R66.reuse, RZ ;  /* 0x000000424d767210 */ /* 0x080fe20007f9e0ff */
[----:B0-----:R-:W-:Y:S01]  /*aa50*/  IMAD R23, R69, 0x78, RZ ;  /* 0x0000007845177824 */ /* 0x001fe200078e02ff */
[----:B------:R-:W-:Y:S01]  /*aa60*/  PRMT R0, R39, 0x7632, R0 ;  /* 0x0000763227007816 */ /* 0x000fe20000000000 */
[----:B------:R-:W0:Y:S01]  /*aa70*/  LDC R22, c[0x0][0x278] ;  /* 0x00009e00ff167b82 */ /* 0x000e220000000800 */
[-C--:B------:R-:W-:Y:S01]  /*aa80*/  LEA.HI.X.SX32 R119, R3, R67.reuse, 0x1, P4 ;  /* 0x0000004303777211 */ /* 0x080fe200020f0eff */
[----:B-1----:R-:W-:Y:S01]  /*aa90*/  IMAD R27, R69, 0x76, RZ ;  /* 0x00000076451b7824 */ /* 0x002fe200078e02ff */
[----:B------:R-:W-:Y:S01]  /*aaa0*/  LEA.HI.X.SX32 R37, R121, R67, 0x1, P5 ;  /* 0x0000004379257211 */ /* 0x000fe200028f0eff */
[----:B------:R-:W-:Y:S01]  /*aab0*/  IMAD R3, R69, 0x3b, RZ ;  /* 0x0000003b45037824 */ /* 0x000fe200078e02ff */
[----:B------:R1:W-:Y:S01]  /*aac0*/  STG.E.U16 desc[UR12][R20.64], R0 ;  /* 0x0000000014007986 */ /* 0x0003e2000c10150c */
[----:B------:R-:W-:-:S02]  /*aad0*/  IADD3 R120, P5, R25, R66, RZ ;  /* 0x0000004219787210 */ /* 0x000fc40007fbe0ff */
[-C--:B------:R-:W-:Y:S01]  /*aae0*/  IADD3 R38, P4, R27, R66.reuse, RZ ;  /* 0x000000421b267210 */ /* 0x080fe20007f9e0ff */
[----:B------:R3:W-:Y:S01]  /*aaf0*/  STG.E.U16 desc[UR12][R36.64], R32 ;  /* 0x0000002024007986 */ /* 0x0007e2000c10150c */
[----:B------:R-:W-:Y:S01]  /*ab00*/  PRMT R5, R32, 0x7632, R5 ;  /* 0x0000763220057816 */ /* 0x000fe20000000005 */
[----:B------:R-:W4:Y:S01]  /*ab10*/  LDC R26, c[0x0][0x278] ;  /* 0x00009e00ff1a7b82 */ /* 0x000f220000000800 */
[-C--:B--2---:R-:W-:Y:S01]  /*ab20*/  LEA.HI.X.SX32 R39, R3, R67.reuse, 0x1, P4 ;  /* 0x0000004303277211 */ /* 0x084fe200020f0eff */
[----:B------:R-:W-:Y:S01]  /*ab30*/  IMAD R3, R69, 0x3d, RZ ;  /* 0x0000003d45037824 */ /* 0x000fe200078e02ff */
[-C--:B------:R-:W-:Y:S01]  /*ab40*/  IADD3 R116, P4, R23, R66.reuse, RZ ;  /* 0x0000004217747210 */ /* 0x080fe20007f9e0ff */
[----:B------:R2:W-:Y:S01]  /*ab50*/  STG.E.U16 desc[UR12][R118.64], R5 ;  /* 0x0000000576007986 */ /* 0x0005e2000c10150c */
[-C--:B------:R-:W-:Y:S01]  /*ab60*/  LEA.HI.X.SX32 R121, R123, R67.reuse, 0x1, P5 ;  /* 0x000000437b797211 */ /* 0x080fe200028f0eff */
[----:B-1----:R-:W-:Y:S01]  /*ab70*/  IMAD R21, R69, 0x7c, RZ ;  /* 0x0000007c45157824 */ /* 0x002fe200078e02ff */
[-C--:B------:R-:W-:Y:S01]  /*ab80*/  LEA.HI.X.SX32 R117, R9, R67.reuse, 0x1, P4 ;  /* 0x0000004309757211 */ /* 0x080fe200020f0eff */
[----:B------:R-:W1:Y:S01]  /*ab90*/  LDC R0, c[0x0][0x278] ;  /* 0x00009e00ff007b82 */ /* 0x000e620000000800 */
[----:B------:R-:W-:Y:S01]  /*aba0*/  PRMT R24, R35, 0x7632, R24 ;  /* 0x0000763223187816 */ /* 0x000fe20000000018 */
[----:B---3--:R-:W-:Y:S01]  /*abb0*/  IMAD R37, R69, 0x7a, RZ ;  /* 0x0000007a45257824 */ /* 0x008fe200078e02ff */
[----:B------:R3:W-:Y:S04]  /*abc0*/  STG.E.U16 desc[UR12][R120.64], R33 ;  /* 0x0000002178007986 */ /* 0x0007e8000c10150c */
[----:B------:R5:W-:Y:S01]  /*abd0*/  STG.E.U16 desc[UR12][R38.64], R15 ;  /* 0x0000000f26007986 */ /* 0x000be2000c10150c */
[----:B------:R-:W0:Y:S01]  /*abe0*/  LDC R9, c[0x0][0x278] ;  /* 0x00009e00ff097b82 */ /* 0x000e220000000800 */
[-C--:B--2---:R-:W-:Y:S01]  /*abf0*/  IADD3 R118, P4, R37, R66.reuse, RZ ;  /* 0x0000004225767210 */ /* 0x084fe20007f9e0ff */
[----:B------:R-:W-:Y:S01]  /*ac00*/  IMAD R5, R69, 0x3f, RZ ;  /* 0x0000003f45057824 */ /* 0x000fe200078e02ff */
[----:B------:R-:W-:Y:S02]  /*ac10*/  STG.E.U16 desc[UR12][R116.64], R34 ;  /* 0x0000002274007986 */ /* 0x000fe4000c10150c */
[-C--:B------:R-:W-:Y:S01]  /*ac20*/  LEA.HI.X.SX32 R119, R3, R67.reuse, 0x1, P4 ;  /* 0x0000004303777211 */ /* 0x080fe200020f0eff */
[----:B------:R-:W-:Y:S01]  /*ac30*/  IMAD R3, R69, 0x7e, RZ ;  /* 0x0000007e45037824 */ /* 0x000fe200078e02ff */
[----:B------:R-:W-:Y:S01]  /*ac40*/  IADD3 R32, P4, R21, R66, RZ ;  /* 0x0000004215207210 */ /* 0x000fe20007f9e0ff */
[----:B------:R-:W2:Y:S02]  /*ac50*/  LDC R20, c[0x0][0x278] ;  /* 0x00009e00ff147b82 */ /* 0x000ea40000000800 */
[----:B------:R1:W-:Y:S01]  /*ac60*/  STG.E.U16 desc[UR12][R118.64], R17 ;  /* 0x0000001176007986 */ /* 0x0003e2000c10150c */
[----:B---3--:R-:W-:-:S02]  /*ac70*/  LEA.HI.X.SX32 R33, R11, R67, 0x1, P4 ;  /* 0x000000430b217211 */ /* 0x008fc400020f0eff */
[----:B-----5:R-:W-:-:S03]  /*ac80*/  IADD3 R38, P5, R3, R66, RZ ;  /* 0x0000004203267210 */ /* 0x020fc60007fbe0ff */
[----:B------:R-:W3:Y:S01]  /*ac90*/  LDC R15, c[0x0][0x278] ;  /* 0x00009e00ff0f7b82 */ /* 0x000ee20000000800 */
[----:B------:R-:W-:Y:S01]  /*aca0*/  LEA.HI.X.SX32 R39, R5, R67, 0x1, P5 ;  /* 0x0000004305277211 */ /* 0x000fe200028f0eff */
[----:B------:R-:W-:Y:S01]  /*acb0*/  STG.E.U16 desc[UR12][R32.64], R35 ;  /* 0x0000002320007986 */ /* 0x000fe2000c10150c */
[----:B------:R-:W-:Y:S01]  /*acc0*/  SHF.L.U32 R5, R69, 0x6, RZ ;  /* 0x0000000645057819 */ /* 0x000fe200000006ff */
[----:B-1----:R-:W-:Y:S02]  /*acd0*/  IMAD R17, R0, 0x82, RZ ;  /* 0x0000008200117824 */ /* 0x002fe400078e02ff */
[----:B------:R1:W-:Y:S02]  /*ace0*/  STG.E.U16 desc[UR12][R38.64], R24 ;  /* 0x0000001826007986 */ /* 0x0003e4000c10150c */
[----:B------:R-:W5:Y:S01]  /*acf0*/  LDC R11, c[0x0][0x278] ;  /* 0x00009e00ff0b7b82 */ /* 0x000f620000000800 */
[-C--:B0-----:R-:W-:Y:S01]  /*ad00*/  LEA RZ, P4, R9, R66.reuse, 0x7 ;  /* 0x0000004209ff7211 */ /* 0x081fe200078838ff */
[----:B------:R-:W-:Y:S01]  /*ad10*/  IMAD R9, R69, 0x41, RZ ;  /* 0x0000004145097824 */ /* 0x000fe200078e02ff */
[----:B------:R-:W-:-:S02]  /*ad20*/  IADD3 RZ, P5, R17, R66, RZ ;  /* 0x0000004211ff7210 */ /* 0x000fc40007fbe0ff */
[-C--:B------:R-:W-:Y:S01]  /*ad30*/  LEA.HI.X.SX32 R71, R5, R67.reuse, 0x1, P4 ;  /* 0x0000004305477211 */ /* 0x080fe200020f0eff */
[----:B------:R-:W-:Y:S01]  /*ad40*/  IMAD R5, R69, 0x43, RZ ;  /* 0x0000004345057824 */ /* 0x000fe200078e02ff */
[-C--:B------:R-:W-:Y:S01]  /*ad50*/  LEA.HI.X.SX32 R9, R9, R67.reuse, 0x1, P5 ;  /* 0x0000004309097211 */ /* 0x080fe200028f0eff */
[----:B------:R-:W0:Y:S01]  /*ad60*/  LDC R0, c[0x0][0x278] ;  /* 0x00009e00ff007b82 */ /* 0x000e220000000800 */
[----:B------:R-:W-:Y:S01]  /*ad70*/  PRMT R17, R44, 0x7632, R17 ;  /* 0x000076322c117816 */ /* 0x000fe20000000011 */
[----:B------:R-:W-:Y:S04]  /*ad80*/  STG.E.U16 desc[UR12][R70.64], R44 ;  /* 0x0000002c46007986 */ /* 0x000fe8000c10150c */
[----:B------:R4:W-:Y:S01]  /*ad90*/  STG.E.U16 desc[UR12][R8.64], R17 ;  /* 0x0000001108007986 */ /* 0x0009e2000c10150c */
[----:B---3--:R-:W-:Y:S01]  /*ada0*/  IMAD R15, R15, 0x84, RZ ;  /* 0x000000840f0f7824 */ /* 0x008fe200078e02ff */
[----:B-1----:R-:W1:Y:S04]  /*adb0*/  LDC R24, c[0x0][0x278] ;  /* 0x00009e00ff187b82 */ /* 0x002e680000000800 */
[----:B------:R-:W-:Y:S01]  /*adc0*/  IADD3 RZ, P4, R15, R66, RZ ;  /* 0x000000420fff7210 */ /* 0x000fe20007f9e0ff */
[----:B------:R-:W-:Y:S01]  /*add0*/  IMAD R15, R22, 0x8a, RZ ;  /* 0x0000008a160f7824 */ /* 0x000fe200078e02ff */
[----:B------:R-:W-:Y:S01]  /*ade0*/  PRMT R22, R47, 0x7632, R22 ;  /* 0x000076322f167816 */ /* 0x000fe20000000016 */
[----:B-----5:R-:W-:Y:S01]  /*adf0*/  IMAD R11, R11, 0x86, RZ ;  /* 0x000000860b0b7824 */ /* 0x020fe200078e02ff */
[----:B----4-:R-:W3:Y:S01]  /*ae00*/  LDC R9, c[0x0][0x278] ;  /* 0x00009e00ff097b82 */ /* 0x010ee20000000800 */
[----:B------:R-:W-:Y:S01]  /*ae10*/  LEA.HI.X.SX32 R17, R13, R67, 0x1, P4 ;  /* 0x000000430d117211 */ /* 0x000fe200020f0eff */
[----:B--2---:R-:W-:-:S02]  /*ae20*/  IMAD R13, R20, 0x88, RZ ;  /* 0x00000088140d7824 */ /* 0x004fc400078e02ff */
[-C--:B------:R-:W-:Y:S02]  /*ae30*/  IADD3 RZ, P5, R11, R66.reuse, RZ ;  /* 0x000000420bff7210 */ /* 0x080fe40007fbe0ff */
[-C--:B------:R-:W-:Y:S01]  /*ae40*/  IADD3 RZ, P4, R15, R66.reuse, RZ ;  /* 0x000000420fff7210 */ /* 0x080fe20007f9e0ff */
[----:B------:R2:W-:Y:S01]  /*ae50*/  STG.E.U16 desc[UR12][R16.64], R45 ;  /* 0x0000002d10007986 */ /* 0x0005e2000c10150c */
[----:B------:R-:W-:Y:S01]  /*ae60*/  IADD3 RZ, P6, R13, R66, RZ ;  /* 0x000000420dff7210 */ /* 0x000fe20007fde0ff */
[----:B------:R-:W4:Y:S01]  /*ae70*/  LDC R8, c[0x0][0x278] ;  /* 0x00009e00ff087b82 */ /* 0x000f220000000800 */
[-C--:B------:R-:W-:Y:S01]  /*ae80*/  LEA.HI.X.SX32 R15, R5, R67.reuse, 0x1, P5 ;  /* 0x00000043050f7211 */ /* 0x080fe200028f0eff */
[----:B0-----:R-:W-:Y:S01]  /*ae90*/  IMAD R13, R0, 0x8c, RZ ;  /* 0x0000008c000d7824 */ /* 0x001fe200078e02ff */
[----:B------:R-:W-:Y:S01]  /*aea0*/  PRMT R20, R45, 0x7632, R20 ;  /* 0x000076322d147816 */ /* 0x000fe20000000014 */
[----:B------:R-:W-:Y:S01]  /*aeb0*/  IMAD R5, R69, 0x45, RZ ;  /* 0x0000004545057824 */ /* 0x000fe200078e02ff */
[----:B------:R-:W-:-:S02]  /*aec0*/  LEA.HI.X.SX32 R11, R19, R67, 0x1, P6 ;  /* 0x00000043130b7211 */ /* 0x000fc400030f0eff */
[-C--:B------:R-:W-:Y:S01]  /*aed0*/  IADD3 RZ, P5, R13, R66.reuse, RZ ;  /* 0x000000420dff7210 */ /* 0x080fe20007fbe0ff */
[----:B------:R-:W0:Y:S01]  /*aee0*/  LDC R0, c[0x0][0x278] ;  /* 0x00009e00ff007b82 */ /* 0x000e220000000800 */
[-C--:B------:R-:W-:Y:S01]  /*aef0*/  LEA.HI.X.SX32 R13, R5, R67.reuse, 0x1, P4 ;  /* 0x00000043050d7211 */ /* 0x080fe200020f0eff */
[----:B------:R5:W-:Y:S01]  /*af00*/  STG.E.U16 desc[UR12][R14.64], R20 ;  /* 0x000000140e007986 */ /* 0x000be2000c10150c */
[----:B--2---:R-:W-:Y:S01]  /*af10*/  PRMT R16, R46, 0x7632, R16 ;  /* 0x000076322e107816 */ /* 0x004fe20000000010 */
[----:B-1----:R-:W-:Y:S01]  /*af20*/  IMAD R5, R24, 0x8e, RZ ;  /* 0x0000008e18057824 */ /* 0x002fe200078e02ff */
[-C--:B------:R-:W-:Y:S01]  /*af30*/  LEA.HI.X.SX32 R19, R125, R67.reuse, 0x1, P5 ;  /* 0x000000437d137211 */ /* 0x080fe200028f0eff */
[----:B------:R4:W-:Y:S01]  /*af40*/  STG.E.U16 desc[UR12][R10.64], R46 ;  /* 0x0000002e0a007986 */ /* 0x0009e2000c10150c */
[----:B------:R-:W-:Y:S01]  /*af50*/  IMAD R17, R26, 0x90, RZ ;  /* 0x000000901a117824 */ /* 0x000fe200078e02ff */
[----:B------:R-:W-:Y:S02]  /*af60*/  PRMT R24, R30, 0x7632, R24 ;  /* 0x000076321e187816 */ /* 0x000fe40000000018 */
[----:B------:R3:W-:Y:S01]  /*af70*/  STG.E.U16 desc[UR12][R12.64], R16 ;  /* 0x000000100c007986 */ /* 0x0007e2000c10150c */
[-C--:B------:R-:W-:Y:S01]  /*af80*/  IADD3 RZ, P5, R5, R66.reuse, RZ ;  /* 0x0000004205ff7210 */ /* 0x080fe20007fbe0ff */
[----:B------:R-:W-:Y:S01]  /*af90*/  IMAD R5, R69, 0x47, RZ ;  /* 0x0000004745057824 */ /* 0x000fe200078e02ff */
[----:B------:R-:W-:Y:S01]  /*afa0*/  IADD3 RZ, P4, R17, R66, RZ ;  /* 0x0000004211ff7210 */ /* 0x000fe20007f9e0ff */
[----:B-----5:R-:W1:Y:S01]  /*afb0*/  LDC R14, c[0x0][0x278] ;  /* 0x00009e00ff0e7b82 */ /* 0x020e620000000800 */
[----:B------:R0:W-:Y:S01]  /*afc0*/  STG.E.U16 desc[UR12][R18.64], R47 ;  /* 0x0000002f12007986 */ /* 0x0001e2000c10150c */
[----:B------:R-:W-:Y:S01]  /*afd0*/  PRMT R20, R41, 0x7632, R20 ;  /* 0x0000763229147816 */ /* 0x000fe20000000014 */
[----:B----4-:R-:W-:Y:S01]  /*afe0*/  IMAD R11, R8, 0x92, RZ ;  /* 0x00000092080b7824 */ /* 0x010fe200078e02ff */
[----:B------:R-:W-:-:S02]  /*aff0*/  LEA.HI.X.SX32 R5, R5, R67, 0x1, P5 ;  /* 0x0000004305057211 */ /* 0x000fc400028f0eff */
[-C--:B------:R-:W-:Y:S01]  /*b000*/  LEA.HI.X.SX32 R7, R7, R67.reuse, 0x1, P4 ;  /* 0x0000004307077211 */ /* 0x080fe200020f0eff */
[----:B---3--:R-:W-:Y:S01]  /*b010*/  IMAD R13, R9, 0x94, RZ ;  /* 0x00000094090d7824 */ /* 0x008fe200078e02ff */
[----:B------:R-:W2:Y:S01]  /*b020*/  LDC R12, c[0x0][0x278] ;  /* 0x00009e00ff0c7b82 */ /* 0x000ea20000000800 */
[----:B------:R-:W-:Y:S01]  /*b030*/  IMAD R9, R69, 0x49, RZ ;  /* 0x0000004945097824 */ /* 0x000fe200078e02ff */
[-C--:B------:R-:W-:Y:S01]  /*b040*/  IADD3 R8, P5, R11, R66.reuse, RZ ;  /* 0x000000420b087210 */ /* 0x080fe20007fbe0ff */
[----:B------:R3:W-:Y:S01]  /*b050*/  STG.E.U16 desc[UR12][R4.64], R22 ;  /* 0x0000001604007986 */ /* 0x0007e2000c10150c */
[----:B------:R-:W-:Y:S01]  /*b060*/  IADD3 R10, P6, R13, R66, RZ ;  /* 0x000000420d0a7210 */ /* 0x000fe20007fde0ff */
[----:B0-----:R-:W-:Y:S01]  /*b070*/  IMAD R19, R0, 0x96, RZ ;  /* 0x0000009600137824 */ /* 0x001fe200078e02ff */
[----:B------:R-:W-:Y:S01]  /*b080*/  LEA.HI.X.SX32 R9, R9, R67, 0x1, P5 ;  /* 0x0000004309097211 */ /* 0x000fe200028f0eff */
[----:B------:R0:W-:Y:S01]  /*b090*/  STG.E.U16 desc[UR12][R6.64], R40 ;  /* 0x0000002806007986 */ /* 0x0001e2000c10150c */
[----:B------:R-:W4:Y:S01]  /*b0a0*/  LDC R13, c[0x0][0x278] ;  /* 0x00009e00ff0d7b82 */ /* 0x000f220000000800 */
[----:B------:R-:W-:-:S02]  /*b0b0*/  PRMT R18, R40, 0x7632, R18 ;  /* 0x0000763228127816 */ /* 0x000fc40000000012 */
[----:B------:R-:W-:Y:S02]  /*b0c0*/  LEA.HI.X.SX32 R11, R127, R67, 0x1, P6 ;  /* 0x000000437f0b7211 */ /* 0x000fe400030f0eff */
[----:B------:R-:W-:Y:S01]  /*b0d0*/  PRMT R26, R31, 0x7632, R26 ;  /* 0x000076321f1a7816 */ /* 0x000fe2000000001a */
[----:B------:R5:W-:Y:S01]  /*b0e0*/  STG.E.U16 desc[UR12][R8.64], R18 ;  /* 0x0000001208007986 */ /* 0x000be2000c10150c */
[-C--:B---3--:R-:W-:Y:S01]  /*b0f0*/  IADD3 R4, P5, R19, R66.reuse, RZ ;  /* 0x0000004213047210 */ /* 0x088fe20007fbe0ff */
[----:B------:R-:W3:Y:S01]  /*b100*/  LDC R15, c[0x0][0x278] ;  /* 0x00009e00ff0f7b82 */ /* 0x000ee20000000800 */
[----:B-1----:R-:W-:Y:S01]  /*b110*/  IMAD R33, R14, 0x98, RZ ;  /* 0x000000980e217824 */ /* 0x002fe200078e02ff */
[----:B------:R2:W-:Y:S01]  /*b120*/  STG.E.U16 desc[UR12][R10.64], R41 ;  /* 0x000000290a007986 */ /* 0x0005e2000c10150c */
[----:B------:R-:W-:Y:S01]  /*b130*/  IMAD R5, R69, 0x4b, RZ ;  /* 0x0000004b45057824 */ /* 0x000fe200078e02ff */
[----:B------:R-:W-:Y:S02]  /*b140*/  PRMT R22, R43, 0x7632, R22 ;  /* 0x000076322b167816 */ /* 0x000fe40000000016 */
[----:B0-----:R-:W-:-:S02]  /*b150*/  IADD3 R6, P4, R33, R66, RZ ;  /* 0x0000004221067210 */ /* 0x001fc40007f9e0ff */
[----:B------:R-:W0:Y:S01]  /*b160*/  LDC R16, c[0x0][0x278] ;  /* 0x00009e00ff107b82 */ /* 0x000e220000000800 */
[-C--:B------:R-:W-:Y:S01]  /*b170*/  LEA.HI.X.SX32 R5, R5, R67.reuse, 0x1, P5 ;  /* 0x0000004305057211 */ /* 0x080fe200028f0eff */
[----:B-----5:R-:W-:Y:S01]  /*b180*/  IMAD R9, R69, 0x4d, RZ ;  /* 0x0000004d45097824 */ /* 0x020fe200078e02ff */
[-C--:B------:R-:W-:Y:S02]  /*b190*/  LEA.HI.X.SX32 R7, R113, R67.reuse, 0x1, P4 ;  /* 0x0000004371077211 */ /* 0x080fe400020f0eff */
[----:B------:R-:W-:Y:S01]  /*b1a0*/  PRMT R18, R42, 0x7632, R18 ;  /* 0x000076322a127816 */ /* 0x000fe20000000012 */
[----:B--2---:R-:W-:Y:S01]  /*b1b0*/  IMAD R11, R12, 0x9c, RZ ;  /* 0x0000009c0c0b7824 */ /* 0x004fe200078e02ff */
[----:B------:R1:W-:Y:S01]  /*b1c0*/  STG.E.U16 desc[UR12][R4.64], R20 ;  /* 0x0000001404007986 */ /* 0x0003e2000c10150c */
[----:B------:R-:W2:Y:S01]  /*b1d0*/  LDC R0, c[0x0][0x278] ;  /* 0x00009e00ff007b82 */ /* 0x000ea20000000800 */
[----:B----4-:R-:W-:Y:S02]  /*b1e0*/  IMAD R19, R13, 0x9e, RZ ;  /* 0x0000009e0d137824 */ /* 0x010fe400078e02ff */
[----:B------:R-:W-:Y:S01]  /*b1f0*/  IADD3 R10, P6, R11, R66, RZ ;  /* 0x000000420b0a7210 */ /* 0x000fe20007fde0ff */
[----:B------:R4:W-:Y:S03]  /*b200*/  STG.E.U16 desc[UR12][R6.64], R42 ;  /* 0x0000002a06007986 */ /* 0x0009e6000c10150c */
[----:B------:R-:W-:Y:S01]  /*b210*/  LEA.HI.X.SX32 R11, R115, R67, 0x1, P6 ;  /* 0x00000043730b7211 */ /* 0x000fe200030f0eff */
[----:B------:R-:W5:Y:S01]  /*b220*/  LDC R12, c[0x0][0x278] ;  /* 0x00009e00ff0c7b82 */ /* 0x000f620000000800 */
[----:B---3--:R-:W-:-:S02]  /*b230*/  IMAD R15, R15, 0x9a, RZ ;  /* 0x0000009a0f0f7824 */ /* 0x008fc400078e02ff */
[----:B-1----:R-:W-:Y:S01]  /*b240*/  IMAD R5, R69, 0x4f, RZ ;  /* 0x0000004f45057824 */ /* 0x002fe200078e02ff */
[----:B------:R-:W-:Y:S02]  /*b250*/  PRMT R20, R55, 0x7632, R20 ;  /* 0x0000763237147816 */ /* 0x000fe40000000014 */
[-C--:B------:R-:W-:Y:S02]  /*b260*/  IADD3 R8, P5, R15, R66.reuse, RZ ;  /* 0x000000420f087210 */ /* 0x080fe40007fbe0ff */
[----:B------:R-:W1:Y:S01]  /*b270*/  LDC R13, c[0x0][0x278] ;  /* 0x00009e00ff0d7b82 */ /* 0x000e620000000800 */
[----:B0-----:R-:W-:Y:S01]  /*b280*/  IMAD R33, R16, 0xa0, RZ ;  /* 0x000000a010217824 */ /* 0x001fe200078e02ff */
[-C--:B------:R-:W-:Y:S02]  /*b290*/  LEA.HI.X.SX32 R9, R9, R67.reuse, 0x1, P5 ;  /* 0x0000004309097211 */ /* 0x080fe400028f0eff */
[-C--:B------:R-:W-:Y:S02]  /*b2a0*/  IADD3 R4, P5, R19, R66.reuse, RZ ;  /* 0x0000004213047210 */ /* 0x080fe40007fbe0ff */
[----:B----4-:R-:W-:Y:S01]  /*b2b0*/  IADD3 R6, P4, R33, R66, RZ ;  /* 0x0000004221067210 */ /* 0x010fe20007f9e0ff */
[----:B------:R0:W-:Y:S01]  /*b2c0*/  STG.E.U16 desc[UR12][R8.64], R18 ;  /* 0x0000001208007986 */ /* 0x0001e2000c10150c */
[----:B------:R-:W3:Y:S01]  /*b2d0*/  LDC R17, c[0x0][0x278] ;  /* 0x00009e00ff117b82 */ /* 0x000ee20000000800 */
[----:B--2---:R-:W-:Y:S01]  /*b2e0*/  IMAD R7, R0, 0xa2, RZ ;  /* 0x000000a200077824 */ /* 0x004fe200078e02ff */
[----:B------:R-:W-:Y:S01]  /*b2f0*/  LEA.HI.X.SX32 R5, R5, R67, 0x1, P5 ;  /* 0x0000004305057211 */ /* 0x000fe200028f0eff */
[----:B------:R-:W-:Y:S04]  /*b300*/  STG.E.U16 desc[UR12][R10.64], R43 ;  /* 0x0000002b0a007986 */ /* 0x000fe8000c10150c */
[----:B------:R2:W-:Y:S01]  /*b310*/  STG.E.U16 desc[UR12][R4.64], R22 ;  /* 0x0000001604007986 */ /* 0x0005e2000c10150c */
[----:B------:R-:W4:Y:S01]  /*b320*/  LDC R14, c[0x0][0x278] ;  /* 0x00009e00ff0e7b82 */ /* 0x000f220000000800 */
[----:B-----5:R-:W-:-:S02]  /*b330*/  IMAD R19, R12, 0xa6, RZ ;  /* 0x000000a60c137824 */ /* 0x020fc400078e02ff */
[----:B0-----:R-:W-:Y:S01]  /*b340*/  IMAD R9, R69, 0x51, RZ ;  /* 0x0000005145097824 */ /* 0x001fe200078e02ff */
[-C--:B------:R-:W-:Y:S02]  /*b350*/  IADD3 R8, P5, R7, R66.reuse, RZ ;  /* 0x0000004207087210 */ /* 0x080fe40007fbe0ff */
[-C--:B------:R-:W-:Y:S02]  /*b360*/  LEA.HI.X.SX32 R7, R109, R67.reuse, 0x1, P4 ;  /* 0x000000436d077211 */ /* 0x080fe400020f0eff */
[----:B------:R-:W0:Y:S01]  /*b370*/  LDC R0, c[0x0][0x278] ;  /* 0x00009e00ff007b82 */ /* 0x000e220000000800 */
[-C--:B------:R-:W-:Y:S01]  /*b380*/  LEA.HI.X.SX32 R9, R9, R67.reuse, 0x1, P5 ;  /* 0x0000004309097211 */ /* 0x080fe200028f0eff */
[----:B-1----:R-:W-:Y:S01]  /*b390*/  IMAD R13, R13, 0xaa, RZ ;  /* 0x000000aa0d0d7824 */ /* 0x002fe200078e02ff */
[----:B------:R-:W-:Y:S01]  /*b3a0*/  PRMT R18, R52, 0x7632, R18 ;  /* 0x0000763234127816 */ /* 0x000fe20000000012 */
[----:B--2---:R-:W-:Y:S01]  /*b3b0*/  IMAD R5, R69, 0x53, RZ ;  /* 0x0000005345057824 */ /* 0x004fe200078e02ff */
[----:B------:R-:W-:Y:S01]  /*b3c0*/  IADD3 R4, P5, R19, R66, RZ ;  /* 0x0000004213047210 */ /* 0x000fe20007fbe0ff */
[----:B------:R-:W-:Y:S01]  /*b3d0*/  STG.E.U16 desc[UR12][R6.64], R52 ;  /* 0x0000003406007986 */ /* 0x000fe2000c10150c */
[----:B------:R-:W-:Y:S01]  /*b3e0*/  PRMT R22, R29, 0x7632, R22 ;  /* 0x000076321d167816 */ /* 0x000fe20000000016 */
[----:B------:R-:W1:Y:S01]  /*b3f0*/  LDC R15, c[0x0][0x278] ;  /* 0x00009e00ff0f7b82 */ /* 0x000e620000000800 */
[----:B---3--:R-:W-:Y:S01]  /*b400*/  IMAD R17, R17, 0xa4, RZ ;  /* 0x000000a411117824 */ /* 0x008fe200078e02ff */
[----:B------:R2:W-:Y:S01]  /*b410*/  STG.E.U16 desc[UR12][R8.64], R18 ;  /* 0x0000001208007986 */ /* 0x0005e2000c10150c */
[----:B------:R-:W-:-:S03]  /*b420*/  LEA.HI.X.SX32 R5, R5, R67, 0x1, P5 ;  /* 0x0000004305057211 */ /* 0x000fc600028f0eff */
[-C--:B------:R-:W-:Y:S02]  /*b430*/  IADD3 R10, P6, R17, R66.reuse, RZ ;  /* 0x00000042110a7210 */ /* 0x080fe40007fde0ff */
[----:B------:R-:W3:Y:S01]  /*b440*/  LDC R12, c[0x0][0x278] ;  /* 0x00009e00ff0c7b82 */ /* 0x000ee20000000800 */
[----:B----4-:R-:W-:Y:S01]  /*b450*/  IMAD R33, R14, 0xa8, RZ ;  /* 0x000000a80e217824 */ /* 0x010fe200078e02ff */
[----:B------:R-:W-:Y:S02]  /*b460*/  LEA.HI.X.SX32 R11, R111, R67, 0x1, P6 ;  /* 0x000000436f0b7211 */ /* 0x000fe400030f0eff */
[----:B--2---:R-:W-:-:S03]  /*b470*/  IADD3 R8, P5, R13, R66, RZ ;  /* 0x000000420d087210 */ /* 0x004fc60007fbe0ff */
[----:B------:R2:W-:Y:S01]  /*b480*/  STG.E.U16 desc[UR12][R10.64], R53 ;  /* 0x000000350a007986 */ /* 0x0005e2000c10150c */
[----:B------:R-:W4:Y:S01]  /*b490*/  LDC R16, c[0x0][0x278] ;  /* 0x00009e00ff107b82 */ /* 0x000f220000000800 */
[----:B------:R-:W-:Y:S01]  /*b4a0*/  IADD3 R6, P4, R33, R66, RZ ;  /* 0x0000004221067210 */ /* 0x000fe20007f9e0ff */
[----:B0-----:R-:W-:Y:S01]  /*b4b0*/  IMAD R19, R0, 0xae, RZ ;  /* 0x000000ae00137824 */ /* 0x001fe200078e02ff */
[----:B------:R-:W-:Y:S01]  /*b4c0*/  PRMT R18, R54, 0x7632, R18 ;  /* 0x0000763236127816 */ /* 0x000fe20000000012 */
[----:B------:R-:W-:Y:S01]  /*b4d0*/  IMAD R9, R69, 0x55, RZ ;  /* 0x0000005545097824 */ /* 0x000fe200078e02ff */
[----:B------:R-:W-:-:S03]  /*b4e0*/  LEA.HI.X.SX32 R7, R105, R67, 0x1, P4 ;  /* 0x0000004369077211 */ /* 0x000fc600020f0eff */
[----:B------:R-:W0:Y:S01]  /*b4f0*/  LDC R13, c[0x0][0x278] ;  /* 0x00009e00ff0d7b82 */ /* 0x000e220000000800 */
[----:B-1----:R-:W-:Y:S01]  /*b500*/  IMAD R15, R15, 0xac, RZ ;  /* 0x000000ac0f0f7824 */ /* 0x002fe200078e02ff */
[-C--:B------:R-:W-:Y:S02]  /*b510*/  LEA.HI.X.SX32 R9, R9, R67.reuse, 0x1, P5 ;  /* 0x0000004309097211 */ /* 0x080fe400028f0eff */
[----:B--2---:R-:W-:Y:S02]  /*b520*/  PRMT R11, R53, 0x7632, R11 ;  /* 0x00007632350b7816 */ /* 0x004fe4000000000b */
[-C--:B------:R-:W-:Y:S02]  /*b530*/  IADD3 R10, P6, R15, R66.reuse, RZ ;  /* 0x000000420f0a7210 */ /* 0x080fe40007fde0ff */
[----:B------:R-:W1:Y:S01]  /*b540*/  LDC R17, c[0x0][0x278] ;  /* 0x00009e00ff117b82 */ /* 0x000e620000000800 */
[----:B------:R2:W-:Y:S04]  /*b550*/  STG.E.U16 desc[UR12][R4.64], R11 ;  /* 0x0000000b04007986 */ /* 0x0005e8000c10150c */
[----:B------:R3:W-:Y:S03]  /*b560*/  STG.E.U16 desc[UR12][R6.64], R54 ;  /* 0x0000003606007986 */ /* 0x0007e6000c10150c */
[----:B------:R-:W5:Y:S01]  /*b570*/  LDC R14, c[0x0][0x278] ;  /* 0x00009e00ff0e7b82 */ /* 0x000f620000000800 */
[----:B----4-:R-:W-:Y:S01]  /*b580*/  IMAD R33, R16, 0xb0, RZ ;  /* 0x000000b010217824 */ /* 0x010fe200078e02ff */
[----:B------:R4:W-:Y:S01]  /*b590*/  STG.E.U16 desc[UR12][R8.64], R18 ;  /* 0x0000001208007986 */ /* 0x0009e2000c10150c */
[----:B--2---:R-:W-:Y:S01]  /*b5a0*/  IADD3 R4, P5, R19, R66, RZ ;  /* 0x0000004213047210 */ /* 0x004fe20007fbe0ff */
[----:B------:R-:W-:Y:S01]  /*b5b0*/  IMAD R5, R69, 0x57, RZ ;  /* 0x0000005745057824 */ /* 0x000fe200078e02ff */
[----:B------:R-:W-:-:S03]  /*b5c0*/  LEA.HI.X.SX32 R11, R107, R67, 0x1, P6 ;  /* 0x000000436b0b7211 */ /* 0x000fc600030f0eff */
[----:B------:R-:W2:Y:S01]  /*b5d0*/  LDC R0, c[0x0][0x278] ;  /* 0x00009e00ff007b82 */ /* 0x000ea20000000800 */
[----:B---3--:R-:W-:Y:S01]  /*b5e0*/  IMAD R7, R12, 0xb2, RZ ;  /* 0x000000b20c077824 */ /* 0x008fe200078e02ff */
[-C--:B------:R-:W-:Y:S01]  /*b5f0*/  IADD3 R6, P4, R33, R66.reuse, RZ ;  /* 0x0000004221067210 */ /* 0x080fe20007f9e0ff */
[----:B0-----:R-:W-:Y:S01]  /*b600*/  IMAD R19, R13, 0xb6, RZ ;  /* 0x000000b60d137824 */ /* 0x001fe200078e02ff */
[-C--:B------:R-:W-:Y:S01]  /*b610*/  LEA.HI.X.SX32 R5, R5, R67.reuse, 0x1, P5 ;  /* 0x0000004305057211 */ /* 0x080fe200028f0eff */
[----:B------:R0:W-:Y:S01]  /*b620*/  STG.E.U16 desc[UR12][R10.64], R55 ;  /* 0x000000370a007986 */ /* 0x0001e2000c10150c */
[----:B----4-:R-:W-:Y:S01]  /*b630*/  IMAD R9, R69, 0x59, RZ ;  /* 0x0000005945097824 */ /* 0x010fe200078e02ff */
[----:B------:R-:W-:Y:S01]  /*b640*/  IADD3 R8, P5, R7, R66, RZ ;  /* 0x0000004207087210 */ /* 0x000fe20007fbe0ff */
[----:B------:R-:W3:Y:S01]  /*b650*/  LDC R12, c[0x0][0x278] ;  /* 0x00009e00ff0c7b82 */ /* 0x000ee20000000800 */
[----:B-1----:R-:W-:Y:S01]  /*b660*/  IMAD R17, R17, 0xb4, RZ ;  /* 0x000000b411117824 */ /* 0x002fe200078e02ff */
[-C--:B------:R-:W-:Y:S01]  /*b670*/  LEA.HI.X.SX32 R7, R95, R67.reuse, 0x1, P4 ;  /* 0x000000435f077211 */ /* 0x080fe200020f0eff */
[----:B------:R1:W-:Y:S01]  /*b680*/  STG.E.U16 desc[UR12][R4.64], R20 ;  /* 0x0000001404007986 */ /* 0x0003e2000c10150c */
[----:B------:R-:W-:-:S02]  /*b690*/  LEA.HI.X.SX32 R9, R9, R67, 0x1, P5 ;  /* 0x0000004309097211 */ /* 0x000fc400028f0eff */
[----:B------:R-:W-:Y:S01]  /*b6a0*/  PRMT R18, R48, 0x7632, R18 ;  /* 0x0000763230127816 */ /* 0x000fe20000000012 */
[----:B------:R2:W-:Y:S01]  /*b6b0*/  STG.E.U16 desc[UR12][R6.64], R48 ;  /* 0x0000003006007986 */ /* 0x0005e2000c10150c */
[----:B------:R-:W4:Y:S01]  /*b6c0*/  LDC R13, c[0x0][0x278] ;  /* 0x00009e00ff0d7b82 */ /* 0x000f220000000800 */
[-C--:B0-----:R-:W-:Y:S01]  /*b6d0*/  IADD3 R10, P6, R17, R66.reuse, RZ ;  /* 0x00000042110a7210 */ /* 0x081fe20007fde0ff */
[----:B-----5:R-:W-:Y:S01]  /*b6e0*/  IMAD R33, R14, 0xb8, RZ ;  /* 0x000000b80e217824 */ /* 0x020fe200078e02ff */
[----:B------:R0:W-:Y:S02]  /*b6f0*/  STG.E.U16 desc[UR12][R8.64], R18 ;  /* 0x0000001208007986 */ /* 0x0001e4000c10150c */
[----:B------:R-:W-:Y:S01]  /*b700*/  LEA.HI.X.SX32 R11, R103, R67, 0x1, P6 ;  /* 0x00000043670b7211 */ /* 0x000fe200030f0eff */
[----:B-1----:R-:W-:Y:S02]  /*b710*/  IMAD R5, R69, 0x5b, RZ ;  /* 0x0000005b45057824 */ /* 0x002fe400078e02ff */
[----:B------:R-:W1:Y:S01]  /*b720*/  LDC R15, c[0x0][0x278] ;  /* 0x00009e00ff0f7b82 */ /* 0x000e620000000800 */
[-C--:B------:R-:W-:Y:S01]  /*b730*/  IADD3 R4, P5, R19, R66.reuse, RZ ;  /* 0x0000004213047210 */ /* 0x080fe20007fbe0ff */
[----:B------:R5:W-:Y:S01]  /*b740*/  STG.E.U16 desc[UR12][R10.64], R49 ;  /* 0x000000310a007986 */ /* 0x000be2000c10150c */
[----:B--2---:R-:W-:Y:S01]  /*b750*/  IMAD R7, R0, 0xba, RZ ;  /* 0x000000ba00077824 */ /* 0x004fe200078e02ff */
[----:B------:R-:W-:-:S02]  /*b760*/  IADD3 R6, P4, R33, R66, RZ ;  /* 0x0000004221067210 */ /* 0x000fc40007f9e0ff */
[-C--:B------:R-:W-:Y:S01]  /*b770*/  LEA.HI.X.SX32 R5, R5, R67.reuse, 0x1, P5 ;  /* 0x0000004305057211 */ /* 0x080fe200028f0eff */
[----:B0-----:R-:W-:Y:S01]  /*b780*/  IMAD R9, R69, 0x5d, RZ ;  /* 0x0000005d45097824 */ /* 0x001fe200078e02ff */
[----:B------:R-:W0:Y:S01]  /*b790*/  LDC R16, c[0x0][0x278] ;  /* 0x00009e00ff107b82 */ /* 0x000e220000000800 */
[----:B------:R-:W-:Y:S01]  /*b7a0*/  IADD3 R8, P5, R7, R66, RZ ;  /* 0x0000004207087210 */ /* 0x000fe20007fbe0ff */
[----:B---3--:R-:W-:Y:S01]  /*b7b0*/  IMAD R19, R12, 0xbe, RZ ;  /* 0x000000be0c137824 */ /* 0x008fe200078e02ff */
[-C--:B------:R-:W-:Y:S02]  /*b7c0*/  LEA.HI.X.SX32 R7, R97, R67.reuse, 0x1, P4 ;  /* 0x0000004361077211 */ /* 0x080fe400020f0eff */
[----:B------:R-:W-:Y:S02]  /*b7d0*/  LEA.HI.X.SX32 R9, R9, R67, 0x1, P5 ;  /* 0x0000004309097211 */ /* 0x000fe400028f0eff */
[----:B-----5:R-:W-:Y:S01]  /*b7e0*/  PRMT R11, R49, 0x7632, R11 ;  /* 0x00007632310b7816 */ /* 0x020fe2000000000b */
[----:B------:R-:W2:Y:S01]  /*b7f0*/  LDC R0, c[0x0][0x278] ;  /* 0x00009e00ff007b82 */ /* 0x000ea20000000800 */
[----:B------:R-:W-:Y:S01]  /*b800*/  PRMT R18, R50, 0x7632, R18 ;  /* 0x0000763232127816 */ /* 0x000fe20000000012 */
[----:B----4-:R-:W-:Y:S01]  /*b810*/  IMAD R13, R13, 0xc2, RZ ;  /* 0x000000c20d0d7824 */ /* 0x010fe200078e02ff */
[----:B------:R-:W-:Y:S01]  /*b820*/  PRMT R20, R51, 0x7632, R20 ;  /* 0x0000763233147816 */ /* 0x000fe20000000014 */
[----:B------:R3:W-:Y:S04]  /*b830*/  STG.E.U16 desc[UR12][R4.64], R11 ;  /* 0x0000000b04007986 */ /* 0x0007e8000c10150c */
[----:B------:R-:W4:Y:S01]  /*b840*/  LDC R17, c[0x0][0x278] ;  /* 0x00009e00ff117b82 */ /* 0x000f220000000800 */
[----:B------:R5:W-:Y:S01]  /*b850*/  STG.E.U16 desc[UR12][R6.64], R50 ;  /* 0x0000003206007986 */ /* 0x000be2000c10150c */
[----:B-1----:R-:W-:-:S03]  /*b860*/  IMAD R15, R15, 0xbc, RZ ;  /* 0x000000bc0f0f7824 */ /* 0x002fc600078e02ff */
[----:B------:R1:W-:Y:S02]  /*b870*/  STG.E.U16 desc[UR12][R8.64], R18 ;  /* 0x0000001208007986 */ /* 0x0003e4000c10150c */
[-C--:B------:R-:W-:Y:S01]  /*b880*/  IADD3 R10, P6, R15, R66.reuse, RZ ;  /* 0x000000420f0a7210 */ /* 0x080fe20007fde0ff */
[----:B---3--:R-:W-:Y:S01]  /*b890*/  IMAD R5, R69, 0x5f, RZ ;  /* 0x0000005f45057824 */ /* 0x008fe200078e02ff */
[-C--:B------:R-:W-:Y:S01]  /*b8a0*/  IADD3 R4, P5, R19, R66.reuse, RZ ;  /* 0x0000004213047210 */ /* 0x080fe20007fbe0ff */
[----:B------:R-:W3:Y:S01]  /*b8b0*/  LDC R12, c[0x0][0x278] ;  /* 0x00009e00ff0c7b82 */ /* 0x000ee20000000800 */
[----:B0-----:R-:W-:Y:S01]  /*b8c0*/  IMAD R33, R16, 0xc0, RZ ;  /* 0x000000c010217824 */ /* 0x001fe200078e02ff */
[-C--:B------:R-:W-:Y:S02]  /*b8d0*/  LEA.HI.X.SX32 R11, R99, R67.reuse, 0x1, P6 ;  /* 0x00000043630b7211 */ /* 0x080fe400030f0eff */
[-C--:B------:R-:W-:Y:S02]  /*b8e0*/  LEA.HI.X.SX32 R5, R5, R67.reuse, 0x1, P5 ;  /* 0x0000004305057211 */ /* 0x080fe400028f0eff */
[-C--:B-----5:R-:W-:Y:S01]  /*b8f0*/  IADD3 R6, P4, R33, R66.reuse, RZ ;  /* 0x0000004221067210 */ /* 0x0a0fe20007f9e0ff */
[----:B--2---:R-:W-:Y:S01]  /*b900*/  IMAD R19, R0, 0xc6, RZ ;  /* 0x000000c600137824 */ /* 0x004fe200078e02ff */
[-C--:B-1----:R-:W-:Y:S01]  /*b910*/  IADD3 R8, P5, R13, R66.reuse, RZ ;  /* 0x000000420d087210 */ /* 0x082fe20007fbe0ff */
[----:B------:R-:W0:Y:S01]  /*b920*/  LDC R14, c[0x0][0x278] ;  /* 0x00009e00ff0e7b82 */ /* 0x000e220000000800 */
[-C--:B------:R-:W-:Y:S01]  /*b930*/  LEA.HI.X.SX32 R7, R83, R67.reuse, 0x1, P4 ;  /* 0x0000004353077211 */ /* 0x080fe200020f0eff */
[----:B------:R1:W-:Y:S01]  /*b940*/  STG.E.U16 desc[UR12][R10.64], R51 ;  /* 0x000000330a007986 */ /* 0x0003e2000c10150c */
[----:B------:R-:W-:Y:S01]  /*b950*/  IMAD R9, R69, 0x61, RZ ;  /* 0x0000006145097824 */ /* 0x000fe200078e02ff */
[----:B------:R-:W-:Y:S01]  /*b960*/  PRMT R18, R56, 0x7632, R18 ;  /* 0x0000763238127816 */ /* 0x000fe20000000012 */
[----:B----4-:R-:W-:Y:S01]  /*b970*/  IMAD R17, R17, 0xc4, RZ ;  /* 0x000000c411117824 */ /* 0x010fe200078e02ff */
[----:B------:R2:W-:Y:S02]  /*b980*/  STG.E.U16 desc[UR12][R4.64], R20 ;  /* 0x0000001404007986 */ /* 0x0005e4000c10150c */
[----:B------:R-:W4:Y:S01]  /*b990*/  LDC R13, c[0x0][0x278] ;  /* 0x00009e00ff0d7b82 */ /* 0x000f220000000800 */
[----:B------:R-:W-:Y:S01]  /*b9a0*/  LEA.HI.X.SX32 R9, R9, R67, 0x1, P5 ;  /* 0x0000004309097211 */ /* 0x000fe200028f0eff */
[----:B------:R3:W-:Y:S01]  /*b9b0*/  STG.E.U16 desc[UR12][R6.64], R56 ;  /* 0x0000003806007986 */ /* 0x0007e2000c10150c */
[----:B-1----:R-:W-:-:S03]  /*b9c0*/  IADD3 R10, P6, R17, R66, RZ ;  /* 0x00000042110a7210 */ /* 0x002fc60007fde0ff */
[----:B------:R1:W-:Y:S02]  /*b9d0*/  STG.E.U16 desc[UR12][R8.64], R18 ;  /* 0x0000001208007986 */ /* 0x0003e4000c10150c */
[----:B------:R-:W5:Y:S01]  /*b9e0*/  LDC R15, c[0x0][0x278] ;  /* 0x00009e00ff0f7b82 */ /* 0x000f620000000800 */
[----:B--2---:R-:W-:Y:S01]  /*b9f0*/  IADD3 R4, P5, R19, R66, RZ ;  /* 0x0000004213047210 */ /* 0x004fe20007fbe0ff */
[----:B------:R-:W-:Y:S01]  /*ba00*/  IMAD R5, R69, 0x63, RZ ;  /* 0x0000006345057824 */ /* 0x000fe200078e02ff */
[----:B------:R-:W-:Y:S01]  /*ba10*/  LEA.HI.X.SX32 R11, R101, R67, 0x1, P6 ;  /* 0x00000043650b7211 */ /* 0x000fe200030f0eff */
[----:B---3--:R-:W-:Y:S01]  /*ba20*/  IMAD R7, R12, 0xca, RZ ;  /* 0x000000ca0c077824 */ /* 0x008fe200078e02ff */
[----:B------:R-:W-:-:S03]  /*ba30*/  PRMT R20, R59, 0x7632, R20 ;  /* 0x000076323b147816 */ /* 0x000fc60000000014 */
[----:B------:R-:W2:Y:S01]  /*ba40*/  LDC R16, c[0x0][0x278] ;  /* 0x00009e00ff107b82 */ /* 0x000ea20000000800 */
[----:B0-----:R-:W-:Y:S01]  /*ba50*/  IMAD R33, R14, 0xc8, RZ ;  /* 0x000000c80e217824 */ /* 0x001fe200078e02ff */
[----:B------:R0:W-:Y:S01]  /*ba60*/  STG.E.U16 desc[UR12][R10.64], R57 ;  /* 0x000000390a007986 */ /* 0x0001e2000c10150c */
[-C--:B------:R-:W-:Y:S01]  /*ba70*/  LEA.HI.X.SX32 R5, R5, R67.reuse, 0x1, P5 ;  /* 0x0000004305057211 */ /* 0x080fe200028f0eff */
[----:B-1----:R-:W-:Y:S01]  /*ba80*/  IMAD R9, R69, 0x65, RZ ;  /* 0x0000006545097824 */ /* 0x002fe200078e02ff */
[-C--:B------:R-:W-:Y:S02]  /*ba90*/  IADD3 R8, P5, R7, R66.reuse, RZ ;  /* 0x0000004207087210 */ /* 0x080fe40007fbe0ff */
[----:B------:R-:W-:Y:S01]  /*baa0*/  IADD3 R6, P4, R33, R66, RZ ;  /* 0x0000004221067210 */ /* 0x000fe20007f9e0ff */
[----:B------:R-:W1:Y:S01]  /*bab0*/  LDC R0, c[0x0][0x278] ;  /* 0x00009e00ff007b82 */ /* 0x000e620000000800 */
[----:B----4-:R-:W-:Y:S01]  /*bac0*/  IMAD R19, R13, 0xce, RZ ;  /* 0x000000ce0d137824 */ /* 0x010fe200078e02ff */
[----:B------:R-:W-:-:S02]  /*bad0*/  LEA.HI.X.SX32 R9, R9, R67, 0x1, P5 ;  /* 0x0000004309097211 */ /* 0x000fc400028f0eff */
[----:B------:R-:W-:Y:S02]  /*bae0*/  LEA.HI.X.SX32 R7, R85, R67, 0x1, P4 ;  /* 0x0000004355077211 */ /* 0x000fe400020f0eff */
[----:B0-----:R-:W-:Y:S02]  /*baf0*/  PRMT R11, R57, 0x7632, R11 ;  /* 0x00007632390b7816 */ /* 0x001fe4000000000b */
[----:B------:R-:W0:Y:S01]  /*bb00*/  LDC R12, c[0x0][0x278] ;  /* 0x00009e00ff0c7b82 */ /* 0x000e220000000800 */
[----:B-----5:R-:W-:Y:S01]  /*bb10*/  IMAD R15, R15, 0xcc, RZ ;  /* 0x000000cc0f0f7824 */ /* 0x020fe200078e02ff */
[----:B------:R-:W-:Y:S01]  /*bb20*/  PRMT R18, R58, 0x7632, R18 ;  /* 0x000076323a127816 */ /* 0x000fe20000000012 */
[----:B------:R3:W-:Y:S03]  /*bb30*/  STG.E.U16 desc[UR12][R4.64], R11 ;  /* 0x0000000b04007986 */ /* 0x0007e6000c10150c */
[----:B------:R-:W-:Y:S01]  /*bb40*/  IADD3 R10, P6, R15, R66, RZ ;  /* 0x000000420f0a7210 */ /* 0x000fe20007fde0ff */
[----:B------:R1:W-:Y:S01]  /*bb50*/  STG.E.U16 desc[UR12][R6.64], R58 ;  /* 0x0000003a06007986 */ /* 0x0003e2000c10150c */
[----:B------:R-:W4:Y:S01]  /*bb60*/  LDC R17, c[0x0][0x278] ;  /* 0x00009e00ff117b82 */ /* 0x000f220000000800 */
[----:B--2---:R-:W-:-:S02]  /*bb70*/  IMAD R33, R16, 0xd0, RZ ;  /* 0x000000d010217824 */ /* 0x004fc400078e02ff */
[----:B------:R2:W-:Y:S01]  /*bb80*/  STG.E.U16 desc[UR12][R8.64], R18 ;  /* 0x0000001208007986 */ /* 0x0005e2000c10150c */
[----:B---3--:R-:W-:-:S04]  /*bb90*/  IMAD R5, R69, 0x67, RZ ;  /* 0x0000006745057824 */ /* 0x008fc800078e02ff */
[----:B------:R-:W3:Y:S01]  /*bba0*/  LDC R13, c[0x0][0x278] ;  /* 0x00009e00ff0d7b82 */ /* 0x000ee20000000800 */
[-C--:B------:R-:W-:Y:S01]  /*bbb0*/  IADD3 R4, P5, R19, R66.reuse, RZ ;  /* 0x0000004213047210 */ /* 0x080fe20007fbe0ff */
[----:B-1----:R-:W-:Y:S01]  /*bbc0*/  IMAD R7, R0, 0xd2, RZ ;  /* 0x000000d200077824 */ /* 0x002fe200078e02ff */
[-C--:B------:R-:W-:Y:S02]  /*bbd0*/  LEA.HI.X.SX32 R11, R91, R67.reuse, 0x1, P6 ;  /* 0x000000435b0b7211 */ /* 0x080fe400030f0eff */
[-C--:B------:R-:W-:Y:S01]  /*bbe0*/  LEA.HI.X.SX32 R5, R5, R67.reuse, 0x1, P5 ;  /* 0x0000004305057211 */ /* 0x080fe200028f0eff */
[----:B--2---:R-:W-:Y:S02]  /*bbf0*/  IMAD R9, R69, 0x69, RZ ;  /* 0x0000006945097824 */ /* 0x004fe400078e02ff */
[----:B------:R-:W1:Y:S01]  /*bc00*/  LDC R14, c[0x0][0x278] ;  /* 0x00009e00ff0e7b82 */ /* 0x000e620000000800 */
[-C--:B------:R-:W-:Y:S01]  /*bc10*/  IADD3 R6, P4, R33, R66.reuse, RZ ;  /* 0x0000004221067210 */ /* 0x080fe20007f9e0ff */
[----:B0-----:R-:W-:Y:S01]  /*bc20*/  IMAD R19, R12, 0xd6, RZ ;  /* 0x000000d60c137824 */ /* 0x001fe200078e02ff */
[----:B------:R-:W-:Y:S01]  /*bc30*/  IADD3 R8, P5, R7, R66, RZ ;  /* 0x0000004207087210 */ /* 0x000fe20007fbe0ff */
[----:B------:R0:W-:Y:S01]  /*bc40*/  STG.E.U16 desc[UR12][R10.64], R59 ;  /* 0x0000003b0a007986 */ /* 0x0001e2000c10150c */
[----:B------:R-:W-:-:S02]  /*bc50*/  LEA.HI.X.SX32 R7, R75, R67, 0x1, P4 ;  /* 0x000000434b077211 */ /* 0x000fc400020f0eff */
[----:B------:R-:W-:Y:S01]  /*bc60*/  LEA.HI.X.SX32 R9, R9, R67, 0x1, P5 ;  /* 0x0000004309097211 */ /* 0x000fe200028f0eff */
[----:B------:R-:W2:Y:S01]  /*bc70*/  LDC R15, c[0x0][0x278] ;  /* 0x00009e00ff0f7b82 */ /* 0x000ea20000000800 */
[----:B----4-:R-:W-:Y:S01]  /*bc80*/  IMAD R17, R17, 0xd4, RZ ;  /* 0x000000d411117824 */ /* 0x010fe200078e02ff */
[----:B------:R4:W-:Y:S01]  /*bc90*/  STG.E.U16 desc[UR12][R4.64], R20 ;  /* 0x0000001404007986 */ /* 0x0009e2000c10150c */
[----:B------:R-:W-:-:S03]  /*bca0*/  PRMT R18, R60, 0x7632, R18 ;  /* 0x000076323c127816 */ /* 0x000fc60000000012 */
[----:B------:R5:W-:Y:S02]  /*bcb0*/  STG.E.U16 desc[UR12][R6.64], R60 ;  /* 0x0000003c06007986 */ /* 0x000be4000c10150c */
[----:B------:R-:W2:Y:S01]  /*bcc0*/  LDC R0, c[0x0][0x278] ;  /* 0x00009e00ff007b82 */ /* 0x000ea20000000800 */
[----:B---3--:R-:W-:Y:S01]  /*bcd0*/  IMAD R13, R13, 0xda, RZ ;  /* 0x000000da0d0d7824 */ /* 0x008fe200078e02ff */
[-C--:B0-----:R-:W-:Y:S01]  /*bce0*/  IADD3 R10, P6, R17, R66.reuse, RZ ;  /* 0x00000042110a7210 */ /* 0x081fe20007fde0ff */
[----:B------:R0:W-:Y:S01]  /*bcf0*/  STG.E.U16 desc[UR12][R8.64], R18 ;  /* 0x0000001208007986 */ /* 0x0001e2000c10150c */
[----:B----4-:R-:W-:Y:S01]  /*bd00*/  IMAD R5, R69, 0x6b, RZ ;  /* 0x0000006b45057824 */ /* 0x010fe200078e02ff */
[----:B------:R-:W-:-:S03]  /*bd10*/  IADD3 R4, P5, R19, R66, RZ ;  /* 0x0000004213047210 */ /* 0x000fc60007fbe0ff */
[----:B------:R-:W3:Y:S01]  /*bd20*/  LDC R16, c[0x0][0x278] ;  /* 0x00009e00ff107b82 */ /* 0x000ee20000000800 */
[----:B-1----:R-:W-:Y:S01]  /*bd30*/  IMAD R33, R14, 0xd8, RZ ;  /* 0x000000d80e217824 */ /* 0x002fe200078e02ff */
[-C--:B------:R-:W-:Y:S02]  /*bd40*/  LEA.HI.X.SX32 R11, R93, R67.reuse, 0x1, P6 ;  /* 0x000000435d0b7211 */ /* 0x080fe400030f0eff */
[-C--:B------:R-:W-:Y:S02]  /*bd50*/  LEA.HI.X.SX32 R5, R5, R67.reuse, 0x1, P5 ;  /* 0x0000004305057211 */ /* 0x080fe400028f0eff */
[-C--:B-----5:R-:W-:Y:S01]  /*bd60*/  IADD3 R6, P4, R33, R66.reuse, RZ ;  /* 0x0000004221067210 */ /* 0x0a0fe20007f9e0ff */
[----:B------:R1:W-:Y:S01]  /*bd70*/  STG.E.U16 desc[UR12][R10.64], R61 ;  /* 0x0000003d0a007986 */ /* 0x0003e2000c10150c */
[----:B------:R-:W4:Y:S01]  /*bd80*/  LDC R12, c[0x0][0x278] ;  /* 0x00009e00ff0c7b82 */ /* 0x000f220000000800 */
[----:B0-----:R-:W-:Y:S01]  /*bd90*/  IADD3 R8, P5, R13, R66, RZ ;  /* 0x000000420d087210 */ /* 0x001fe20007fbe0ff */
[----:B------:R-:W-:Y:S01]  /*bda0*/  IMAD R9, R69, 0x6d, RZ ;  /* 0x0000006d45097824 */ /* 0x000fe200078e02ff */
[----:B------:R-:W-:Y:S01]  /*bdb0*/  LEA.HI.X.SX32 R7, R79, R67, 0x1, P4 ;  /* 0x000000434f077211 */ /* 0x000fe200020f0eff */
[----:B--2---:R-:W-:Y:S01]  /*bdc0*/  IMAD R15, R15, 0xdc, RZ ;  /* 0x000000dc0f0f7824 */ /* 0x004fe200078e02ff */
[----:B------:R-:W-:-:S02]  /*bdd0*/  PRMT R18, R62, 0x7632, R18 ;  /* 0x000076323e127816 */ /* 0x000fc40000000012 */
[----:B------:R-:W-:Y:S01]  /*bde0*/  LEA.HI.X.SX32 R9, R9, R67, 0x1, P5 ;  /* 0x0000004309097211 */ /* 0x000fe200028f0eff */
[----:B------:R-:W0:Y:S01]  /*bdf0*/  LDC R13, c[0x0][0x278] ;  /* 0x00009e00ff0d7b82 */ /* 0x000e220000000800 */
[----:B------:R-:W-:Y:S01]  /*be00*/  IMAD R19, R0, 0xde, RZ ;  /* 0x000000de00137824 */ /* 0x000fe200078e02ff */
[----:B------:R-:W-:Y:S02]  /*be10*/  PRMT R20, R63, 0x7632, R20 ;  /* 0x000076323f147816 */ /* 0x000fe40000000014 */
[----:B-1----:R-:W-:Y:S02]  /*be20*/  PRMT R11, R61, 0x7632, R11 ;  /* 0x000076323d0b7816 */ /* 0x002fe4000000000b */
[----:B------:R-:W-:Y:S02]  /*be30*/  IADD3 R10, P6, R15, R66, RZ ;  /* 0x000000420f0a7210 */ /* 0x000fe40007fde0ff */
[----:B------:R-:W1:Y:S01]  /*be40*/  LDC R17, c[0x0][0x278] ;  /* 0x00009e00ff117b82 */ /* 0x000e620000000800 */
[----:B------:R2:W-:Y:S01]  /*be50*/  STG.E.U16 desc[UR12][R4.64], R11 ;  /* 0x0000000b04007986 */ /* 0x0005e2000c10150c */
[----:B---3--:R-:W-:-:S03]  /*be60*/  IMAD R33, R16, 0xe0, RZ ;  /* 0x000000e010217824 */ /* 0x008fc600078e02ff */
[----:B------:R4:W-:Y:S03]  /*be70*/  STG.E.U16 desc[UR12][R6.64], R62 ;  /* 0x0000003e06007986 */ /* 0x0009e6000c10150c */
[----:B------:R-:W3:Y:S01]  /*be80*/  LDC R14, c[0x0][0x278] ;  /* 0x00009e00ff0e7b82 */ /* 0x000ee20000000800 */
[----:B------:R5:W-:Y:S01]  /*be90*/  STG.E.U16 desc[UR12][R8.64], R18 ;  /* 0x0000001208007986 */ /* 0x000be2000c10150c */
[----:B--2---:R-:W-:Y:S01]  /*bea0*/  IMAD R5, R69, 0x6f, RZ ;  /* 0x0000006f45057824 */ /* 0x004fe200078e02ff */
[-C--:B------:R-:W-:Y:S02]  /*beb0*/  IADD3 R4, P5, R19, R66.reuse, RZ ;  /* 0x0000004213047210 */ /* 0x080fe40007fbe0ff */
[-C--:B------:R-:W-:Y:S01]  /*bec0*/  LEA.HI.X.SX32 R11, R81, R67.reuse, 0x1, P6 ;  /* 0x00000043510b7211 */ /* 0x080fe200030f0eff */
[----:B----4-:R-:W-:Y:S01]  /*bed0*/  IMAD R7, R12, 0xe2, RZ ;  /* 0x000000e20c077824 */ /* 0x010fe200078e02ff */
[-C--:B------:R-:W-:Y:S01]  /*bee0*/  IADD3 R6, P4, R33, R66.reuse, RZ ;  /* 0x0000004221067210 */ /* 0x080fe20007f9e0ff */
[----:B------:R-:W2:Y:S01]  /*bef0*/  LDC R0, c[0x0][0x278] ;  /* 0x00009e00ff007b82 */ /* 0x000ea20000000800 */
[-C--:B------:R-:W-:Y:S01]  /*bf00*/  LEA.HI.X.SX32 R5, R5, R67.reuse, 0x1, P5 ;  /* 0x0000004305057211 */ /* 0x080fe200028f0eff */
[----:B-----5:R-:W-:Y:S01]  /*bf10*/  IMAD R9, R69, 0x71, RZ ;  /* 0x0000007145097824 */ /* 0x020fe200078e02ff */
[----:B------:R-:W-:Y:S01]  /*bf20*/  IADD3 R8, P5, R7, R66, RZ ;  /* 0x0000004207087210 */ /* 0x000fe20007fbe0ff */
[----:B------:R4:W-:Y:S01]  /*bf30*/  STG.E.U16 desc[UR12][R10.64], R63 ;  /* 0x0000003f0a007986 */ /* 0x0009e2000c10150c */
[-C--:B------:R-:W-:Y:S01]  /*bf40*/  LEA.HI.X.SX32 R7, R73, R67.reuse, 0x1, P4 ;  /* 0x0000004349077211 */ /* 0x080fe200020f0eff */
[----:B-1----:R-:W-:Y:S01]  /*bf50*/  IMAD R17, R17, 0xe4, RZ ;  /* 0x000000e411117824 */ /* 0x002fe200078e02ff */
[----:B------:R-:W-:Y:S01]  /*bf60*/  LEA.HI.X.SX32 R9, R9, R67, 0x1, P5 ;  /* 0x0000004309097211 */ /* 0x000fe200028f0eff */
[----:B------:R-:W1:Y:S01]  /*bf70*/  LDC R16, c[0x0][0x278] ;  /* 0x00009e00ff107b82 */ /* 0x000e620000000800 */
[----:B------:R0:W-:Y:S01]  /*bf80*/  STG.E.U16 desc[UR12][R4.64], R20 ;  /* 0x0000001404007986 */ /* 0x0001e2000c10150c */
[----:B------:R-:W-:-:S03]  /*bf90*/  PRMT R12, R28, 0x7632, R12 ;  /* 0x000076321c0c7816 */ /* 0x000fc6000000000c */
[----:B------:R-:W-:Y:S01]  /*bfa0*/  STG.E.U16 desc[UR12][R6.64], R28 ;  /* 0x0000001c06007986 */ /* 0x000fe2000c10150c */
[----:B---3--:R-:W-:Y:S02]  /*bfb0*/  IMAD R33, R14, 0xe8, RZ ;  /* 0x000000e80e217824 */ /* 0x008fe400078e02ff */
[----:B------:R-:W3:Y:S01]  /*bfc0*/  LDC R15, c[0x0][0x278] ;  /* 0x00009e00ff0f7b82 */ /* 0x000ee20000000800 */
[----:B------:R5:W-:Y:S01]  /*bfd0*/  STG.E.U16 desc[UR12][R8.64], R12 ;  /* 0x0000000c08007986 */ /* 0x000be2000c10150c */
[----:B----4-:R-:W-:Y:S01]  /*bfe0*/  IADD3 R10, P6, R17, R66, RZ ;  /* 0x00000042110a7210 */ /* 0x010fe20007fde0ff */
[----:B0-----:R-:W-:-:S03]  /*bff0*/  IMAD R5, R13, 0xe6, RZ ;  /* 0x000000e60d057824 */ /* 0x001fc600078e02ff */
[----:B------:R-:W-:Y:S01]  /*c000*/  LEA.HI.X.SX32 R11, R77, R67, 0x1, P6 ;  /* 0x000000434d0b7211 */ /* 0x000fe200030f0eff */
[----:B------:R-:W-:Y:S01]  /*c010*/  IMAD R13, R69, 0x73, RZ ;  /* 0x00000073450d7824 */ /* 0x000fe200078e02ff */
[----:B------:R-:W0:Y:S01]  /*c020*/  LDC R18, c[0x0][0x278] ;  /* 0x00009e00ff127b82 */ /* 0x000e220000000800 */
[----:B--2---:R-:W-:Y:S02]  /*c030*/  IMAD R35, R0, 0xea, RZ ;  /* 0x000000ea00237824 */ /* 0x004fe400078e02ff */
[----:B------:R2:W-:Y:S01]  /*c040*/  STG.E.U16 desc[UR12][R10.64], R29 ;  /* 0x0000001d0a007986 */ /* 0x0005e2000c10150c */
[----:B-----5:R-:W-:-:S03]  /*c050*/  IADD3 R8, P5, R5, R66, RZ ;  /* 0x0000004205087210 */ /* 0x020fc60007fbe0ff */
[----:B------:R-:W4:Y:S01]  /*c060*/  LDS.128 R4, [R89] ;  /* 0x0000000059047984 */ /* 0x000f220000000c00 */
[----:B------:R-:W5:Y:S01]  /*c070*/  LDC R17, c[0x0][0x278] ;  /* 0x00009e00ff117b82 */ /* 0x000f620000000800 */
[----:B------:R-:W-:Y:S01]  /*c080*/  LEA.HI.X.SX32 R9, R13, R67, 0x1, P5 ;  /* 0x000000430d097211 */ /* 0x000fe200028f0eff */
[----:B------:R-:W-:Y:S01]  /*c090*/  IMAD R13, R69, 0x75, RZ ;  /* 0x00000075450d7824 */ /* 0x000fe200078e02ff */
[----:B------:R-:W-:-:S03]  /*c0a0*/  IADD3 R12, P5, R35, R66, RZ ;  /* 0x00000042230c7210 */ /* 0x000fc60007fbe0ff */
[----:B------:R1:W-:Y:S01]  /*c0b0*/  STG.E.U16 desc[UR12][R8.64], R22 ;  /* 0x0000001608007986 */ /* 0x0003e2000c10150c */
[-C--:B--2---:R-:W-:Y:S01]  /*c0c0*/  IADD3 R10, P4, R33, R66.reuse, RZ ;  /* 0x00000042210a7210 */ /* 0x084fe20007f9e0ff */
[----:B------:R-:W2:Y:S01]  /*c0d0*/  LDC R19, c[0x0][0x278] ;  /* 0x00009e00ff137b82 */ /* 0x000ea20000000800 */
[----:B---3--:R-:W-:Y:S01]  /*c0e0*/  IMAD R15, R15, 0xec, RZ ;  /* 0x000000ec0f0f7824 */ /* 0x008fe200078e02ff */
[-C--:B------:R-:W-:Y:S02]  /*c0f0*/  LEA.HI.X.SX32 R13, R13, R67.reuse, 0x1, P5 ;  /* 0x000000430d0d7211 */ /* 0x080fe400028f0eff */
[----:B------:R-:W-:Y:S01]  /*c100*/  LEA.HI.X.SX32 R11, R25, R67, 0x1, P4 ;  /* 0x00000043190b7211 */ /* 0x000fe200020f0eff */
[----:B-1----:R-:W-:Y:S01]  /*c110*/  IMAD R25, R16, 0xee, RZ ;  /* 0x000000ee10197824 */ /* 0x002fe200078e02ff */
[-C--:B------:R-:W-:Y:S02]  /*c120*/  IADD3 R14, P6, R15, R66.reuse, RZ ;  /* 0x000000420f0e7210 */ /* 0x080fe40007fde0ff */
[----:B------:R-:W1:Y:S01]  /*c130*/  LDC R0, c[0x0][0x278] ;  /* 0x00009e00ff007b82 */ /* 0x000e620000000800 */
[----:B------:R0:W-:Y:S01]  /*c140*/  STG.E.U16 desc[UR12][R10.64], R30 ;  /* 0x0000001e0a007986 */ /* 0x0001e2000c10150c */
[----:B------:R-:W-:Y:S01]  /*c150*/  IMAD R9, R69, 0x77, RZ ;  /* 0x0000007745097824 */ /* 0x000fe200078e02ff */
[----:B------:R-:W-:-:S02]  /*c160*/  IADD3 R8, P4, R25, R66, RZ ;  /* 0x0000004219087210 */ /* 0x000fc40007f9e0ff */
[-C--:B------:R-:W-:Y:S01]  /*c170*/  LEA.HI.X.SX32 R15, R27, R67.reuse, 0x1, P6 ;  /* 0x000000431b0f7211 */ /* 0x080fe200030f0eff */
[----:B------:R3:W-:Y:S01]  /*c180*/  STG.E.U16 desc[UR12][R12.64], R24 ;  /* 0x000000180c007986 */ /* 0x0007e2000c10150c */
[----:B------:R-:W-:Y:S01]  /*c190*/  LEA.HI.X.SX32 R9, R9, R67, 0x1, P4 ;  /* 0x0000004309097211 */ /* 0x000fe200020f0eff */
[----:B------:R-:W4:Y:S01]  /*c1a0*/  LDC R16, c[0x0][0x278] ;  /* 0x00009e00ff107b82 */ /* 0x000f220000000800 */
[----:B-----5:R-:W-:Y:S01]  /*c1b0*/  IMAD R17, R17, 0xf0, RZ ;  /* 0x000000f011117824 */ /* 0x020fe200078e02ff */
[----:B------:R5:W-:Y:S01]  /*c1c0*/  STG.E.U16 desc[UR12][R14.64], R31 ;  /* 0x0000001f0e007986 */ /* 0x000be2000c10150c */
[----:B0-----:R-:W-:-:S03]  /*c1d0*/  IMAD R11, R18, 0xf2, RZ ;  /* 0x000000f2120b7824 */ /* 0x001fc600078e02ff */
[-C--:B------:R-:W-:Y:S01]  /*c1e0*/  IADD3 R10, P5, R17, R66.reuse, RZ ;  /* 0x00000042110a7210 */ /* 0x080fe20007fbe0ff */
[----:B------:R0:W-:Y:S01]  /*c1f0*/  STG.E.U16 desc[UR12][R8.64], R26 ;  /* 0x0000001a08007986 */ /* 0x0001e2000c10150c */
[----:B------:R-:W4:Y:S01]  /*c200*/  LDC R20, c[0x0][0x278] ;  /* 0x00009e00ff147b82 */ /* 0x000f220000000800 */
[----:B--2---:R-:W-:Y:S01]  /*c210*/  IMAD R19, R19, 0xf4, RZ ;  /* 0x000000f413137824 */ /* 0x004fe200078e02ff */
[-C--:B---3--:R-:W-:Y:S01]  /*c220*/  IADD3 R12, P4, R11, R66.reuse, RZ ;  /* 0x000000420b0c7210 */ /* 0x088fe20007f9e0ff */
[----:B------:R-:W-:Y:S01]  /*c230*/  IMAD R13, R69, 0x79, RZ ;  /* 0x00000079450d7824 */ /* 0x000fe200078e02ff */
[-C--:B------:R-:W-:Y:S02]  /*c240*/  LEA.HI.X.SX32 R11, R23, R67.reuse, 0x1, P5 ;  /* 0x00000043170b7211 */ /* 0x080fe400028f0eff */
[----:B-----5:R-:W-:Y:S02]  /*c250*/  IADD3 R14, P5, R19, R66, RZ ;  /* 0x00000042130e7210 */ /* 0x020fe40007fbe0ff */
[----:B------:R-:W2:Y:S01]  /*c260*/  LDC R22, c[0x0][0x278] ;  /* 0x00009e00ff167b82 */ /* 0x000ea20000000800 */
[----:B-1----:R-:W-:Y:S01]  /*c270*/  IMAD R17, R0, 0xf6, RZ ;  /* 0x000000f600117824 */ /* 0x002fe200078e02ff */
[-C--:B------:R-:W-:Y:S01]  /*c280*/  LEA.HI.X.SX32 R13, R13, R67.reuse, 0x1, P4 ;  /* 0x000000430d0d7211 */ /* 0x080fe200020f0eff */
[----:B0-----:R-:W-:Y:S01]  /*c290*/  IMAD R9, R69, 0x7b, RZ ;  /* 0x0000007b45097824 */ /* 0x001fe200078e02ff */
[----:B----4-:R-:W-:Y:S01]  /*c2a0*/  PRMT R24, R4, 0x7632, R24 ;  /* 0x0000763204187816 */ /* 0x010fe20000000018 */
[----:B------:R0:W-:Y:S01]  /*c2b0*/  STG.E.U16 desc[UR12][R10.64], R4 ;  /* 0x000000040a007986 */ /* 0x0001e2000c10150c */
[----:B------:R-:W-:-:S02]  /*c2c0*/  LEA.HI.X.SX32 R15, R37, R67, 0x1, P5 ;  /* 0x00000043250f7211 */ /* 0x000fc400028f0eff */
[----:B------:R-:W1:Y:S01]  /*c2d0*/  LDC R18, c[0x0][0x278] ;  /* 0x00009e00ff127b82 */ /* 0x000e620000000800 */
[----:B------:R-:W-:Y:S01]  /*c2e0*/  IMAD R19, R16, 0xf8, RZ ;  /* 0x000000f810137824 */ /* 0x000fe200078e02ff */
[-C--:B------:R-:W-:Y:S01]  /*c2f0*/  IADD3 R8, P4, R17, R66.reuse, RZ ;  /* 0x0000004211087210 */ /* 0x080fe20007f9e0ff */
[----:B------:R3:W-:Y:S01]  /*c300*/  STG.E.U16 desc[UR12][R12.64], R24 ;  /* 0x000000180c007986 */ /* 0x0007e2000c10150c */
[----:B------:R-:W-:Y:S01]  /*c310*/  IMAD R17, R69, 0x7d, RZ ;  /* 0x0000007d45117824 */ /* 0x000fe200078e02ff */
[----:B------:R-:W-:Y:S01]  /*c320*/  PRMT R0, R5, 0x7632, R0 ;  /* 0x0000763205007816 */ /* 0x000fe20000000000 */
[----:B------:R-:W-:Y:S01]  /*c330*/  IMAD R69, R69, 0x7f, RZ ;  /* 0x0000007f45457824 */ /* 0x000fe200078e02ff */
[----:B------:R1:W-:Y:S01]  /*c340*/  STG.E.U16 desc[UR12][R14.64], R5 ;  /* 0x000000050e007986 */ /* 0x0003e2000c10150c */
[----:B------:R-:W-:Y:S01]  /*c350*/  IMAD R23, R20, 0xfa, RZ ;  /* 0x000000fa14177824 */ /* 0x000fe200078e02ff */
[----:B0-----:R-:W-:Y:S02]  /*c360*/  IADD3 R10, P5, R19, R66, RZ ;  /* 0x00000042130a7210 */ /* 0x001fe40007fbe0ff */
[----:B------:R-:W-:-:S02]  /*c370*/  LEA.HI.X.SX32 R9, R9, R67, 0x1, P4 ;  /* 0x0000004309097211 */ /* 0x000fc400020f0eff */
[-C--:B------:R-:W-:Y:S02]  /*c380*/  LEA.HI.X.SX32 R11, R21, R67.reuse, 0x1, P5 ;  /* 0x00000043150b7211 */ /* 0x080fe400028f0eff */
[-C--:B---3--:R-:W-:Y:S01]  /*c390*/  IADD3 R12, P4, R23, R66.reuse, RZ ;  /* 0x00000042170c7210 */ /* 0x088fe20007f9e0ff */
[----:B--2---:R-:W-:Y:S01]  /*c3a0*/  IMAD R13, R22, 0xfc, RZ ;  /* 0x000000fc160d7824 */ /* 0x004fe200078e02ff */
[----:B------:R0:W-:Y:S04]  /*c3b0*/  STG.E.U16 desc[UR12][R8.64], R0 ;  /* 0x0000000008007986 */ /* 0x0001e8000c10150c */
[----:B------:R-:W-:Y:S01]  /*c3c0*/  IADD3 R4, P5, R13, R66, RZ ;  /* 0x000000420d047210 */ /* 0x000fe20007fbe0ff */
[----:B------:R2:W-:Y:S01]  /*c3d0*/  STG.E.U16 desc[UR12][R10.64], R6 ;  /* 0x000000060a007986 */ /* 0x0005e2000c10150c */
[-C--:B------:R-:W-:Y:S01]  /*c3e0*/  LEA.HI.X.SX32 R13, R17, R67.reuse, 0x1, P4 ;  /* 0x00000043110d7211 */ /* 0x080fe200020f0eff */
[----:B-1----:R-:W-:Y:S01]  /*c3f0*/  IMAD R15, R18, 0xfe, RZ ;  /* 0x000000fe120f7824 */ /* 0x002fe200078e02ff */
[----:B------:R-:W-:-:S02]  /*c400*/  LEA.HI.X.SX32 R5, R3, R67, 0x1, P5 ;  /* 0x0000004303057211 */ /* 0x000fc400028f0eff */
[----:B------:R-:W-:Y:S02]  /*c410*/  FSEL R3, R64, -INF , P3 ;  /* 0xff80000040037808 */ /* 0x000fe40001800000 */
[----:B------:R-:W-:Y:S02]  /*c420*/  IADD3 R14, P4, R15, R66, RZ ;  /* 0x000000420f0e7210 */ /* 0x000fe40007f9e0ff */
[----:B0-----:R-:W-:Y:S01]  /*c430*/  PRMT R9, R6, 0x7632, R9 ;  /* 0x0000763206097816 */ /* 0x001fe20000000009 */
[----:B------:R-:W-:Y:S01]  /*c440*/  FFMA R86, R3, 0.69314718246459960938, R230 ;  /* 0x3f31721803567823 */ /* 0x000fe200000000e6 */
[----:B------:R-:W-:Y:S02]  /*c450*/  LEA.HI.X.SX32 R15, R69, R67, 0x1, P4 ;  /* 0x00000043450f7211 */ /* 0x000fe400020f0eff */
[----:B--2---:R-:W-:Y:S01]  /*c460*/  PRMT R11, R7, 0x7632, R11 ;  /* 0x00007632070b7816 */ /* 0x004fe2000000000b */
[----:B------:R-:W-:Y:S01]  /*c470*/  STG.E.U16 desc[UR12][R12.64], R9 ;  /* 0x000000090c007986 */ /* 0x000fe2000c10150c */
[----:B------:R-:W-:-:S03]  /*c480*/  SHF.L.U32 R0, R228, 0x1, RZ ;  /* 0x00000001e4007819 */ /* 0x000fc600000006ff */
[----:B------:R0:W-:Y:S01]  /*c490*/  STG.E.U16 desc[UR12][R4.64], R7 ;  /* 0x0000000704007986 */ /* 0x0001e2000c10150c */
[----:B------:R-:W-:Y:S01]  /*c4a0*/  LOP3.LUT R3, R0, 0x1f8, RZ, 0xc0, !PT ;  /* 0x000001f800037812 */ /* 0x000fe200078ec0ff */
[C---:B------:R-:W-:Y:S02]  /*c4b0*/  IMAD.HI R0, R226.reuse, 0x4, RZ ;  /* 0x00000004e2007827 */ /* 0x040fe400078e02ff */
[----:B------:R-:W-:Y:S01]  /*c4c0*/  STG.E.U16 desc[UR12][R14.64], R11 ;  /* 0x0000000b0e007986 */ /* 0x000fe2000c10150c */
[----:B------:R-:W-:Y:S01]  /*c4d0*/  BAR.SYNC.DEFER_BLOCKING 0x0 ;  /* 0x0000000000007b1d */ /* 0x000fe20000010000 */
[----:B0-----:R-:W-:-:S07]  /*c4e0*/  SHF.L.U32 R5, R226, 0x2, RZ ;  /* 0x00000002e2057819 */ /* 0x001fce00000006ff */
[----:B------:R-:W0:Y:S01]  /*c4f0*/  LDC.64 R8, c[0x0][0x230] ;  /* 0x00008c00ff087b82 */ /* 0x000e220000000a00 */
[----:B------:R-:W-:Y:S04]  /*c500*/  STS.64 [R3+UR8], R86 ;  /* 0x0000005603007988 */ /* 0x000fe80008000a08 */
[----:B------:R-:W-:Y:S03]  /*c510*/  STS.64 [R3+UR8+0x200], R168 ;  /* 0x000200a803007988 */ /* 0x000fe60008000a08 */
[----:B------:R-:W-:Y:S01]  /*c520*/  BAR.SYNC.DEFER_BLOCKING 0x0 ;  /* 0x0000000000007b1d */ /* 0x000fe20000010000 */
[----:B0-----:R-:W-:-:S04]  /*c530*/  IADD3 R4, P0, P1, R5, UR6, R8 ;  /* 0x0000000605047c10 */ /* 0x001fc8000f91e008 */
[----:B------:R-:W-:Y:S01]  /*c540*/  IADD3.X R5, R0, UR5, R9, P0, P1 ;  /* 0x0000000500057c10 */ /* 0x000fe200087e2409 */
[----:B------:R-:W0:Y:S04]  /*c550*/  LDS R7, [R2] ;  /* 0x0000000002077984 */ /* 0x000e280000000800 */
[----:B0-----:R-:W-:Y:S01]  /*c560*/  STG.E desc[UR12][R4.64], R7 ;  /* 0x0000000704007986 */ /* 0x001fe2000c10190c */
[----:B------:R-:W-:Y:S05]  /*c570*/  EXIT ;  /* 0x000000000000794d */ /* 0x000fea0003800000 */
.L_x_2:
[----:B------:R-:W-:-:S00]  /*c580*/  BRA `(.L_x_2) ;  /* 0xfffffffc00fc7947 */ /* 0x000fc0000383ffff */
[----:B------:R-:W-:-:S00]  /*c590*/  NOP ;  /* 0x0000000000007918 */ /* 0x000fc00000000000 */
        /* <DEDUP_REMOVED lines=14> */
.L_x_3:


//--------------------- .nv.global.init           --------------------------
	.section	.nv.global.init,"aw",@progbits
.nv.global.init:
	.type		_$_str,@object
	.size		_$_str,(.L_0 - _$_str)
_$_str:
        /*0000*/ 	.byte	0x5f, 0x5f, 0x43, 0x55, 0x44, 0x41, 0x5f, 0x46, 0x54, 0x5a, 0x00
.L_0:


//--------------------- .nv.shared.attn_fwd       --------------------------
	.section	.nv.shared.attn_fwd,"aw",@nobits
	.sectionflags	@""
	.align	16
	.zero		1024


//--------------------- .nv.shared.reserved.0     --------------------------
	.section	.nv.shared.reserved.0,"aw",@nobits
	.weak		__nv_reservedSMEM_offset_0_alias
	.size		__nv_reservedSMEM_offset_0_alias, 0, 0
	.other		__nv_reservedSMEM_offset_0_alias,@"STO_CUDA_RESERVED_SHARED STV_DEFAULT"
__nv_reservedSMEM_offset_0_alias:
	.zero		0


//--------------------- .nv.constant0.attn_fwd    --------------------------
	.section	.nv.constant0.attn_fwd,"a",@progbits
	.sectionflags	@""
	.align	4
.nv.constant0.attn_fwd:
	.zero		664


//--------------------- SYMBOLS --------------------------

	.type		.nv.reservedSmem.offset0,@object
	.size		.nv.reservedSmem.offset0,0x4
